def matmul_kernel(
    a_ptr,
    b_ptr,
    c_ptr,
    M,
    N,
    K,
    stride_am,
    stride_ak,
    stride_bk,
    stride_bn,
    stride_cm,
    stride_cn,
    BLOCK_M: tl.constexpr,
    BLOCK_N: tl.constexpr,
    BLOCK_K: tl.constexpr,
    GROUP_M: tl.constexpr,
):
    pid = tl.program_id(axis=0)
    num_pid_m = tl.cdiv(M, BLOCK_M)
    num_pid_n = tl.cdiv(N, BLOCK_N)
    num_pid_in_group = GROUP_M * num_pid_n
    group_id = pid // num_pid_in_group
    first_pid_m = group_id * GROUP_M
    group_size_m = min(num_pid_m - first_pid_m, GROUP_M)
    pid_m = first_pid_m + ((pid % num_pid_in_group) % group_size_m)
    pid_n = (pid % num_pid_in_group) // group_size_m

    offs_am = (pid_m * BLOCK_M + tl.arange(0, BLOCK_M)) % M
    offs_bn = (pid_n * BLOCK_N + tl.arange(0, BLOCK_N)) % N
    offs_k = tl.arange(0, BLOCK_K)
    a_ptrs = a_ptr + offs_am[:, None] * stride_am + offs_k[None, :] * stride_ak
    b_ptrs = b_ptr + offs_k[:, None] * stride_bk + offs_bn[None, :] * stride_bn

    acc = tl.zeros((BLOCK_M, BLOCK_N), dtype=tl.float32)
    for kk in range(0, tl.cdiv(K, BLOCK_K)):
        a = tl.load(a_ptrs, mask=offs_k[None, :] < K - kk * BLOCK_K, other=0.0)
        b = tl.load(b_ptrs, mask=offs_k[:, None] < K - kk * BLOCK_K, other=0.0)
        acc = tl.dot(a, b, acc)
        a_ptrs += BLOCK_K * stride_ak
        b_ptrs += BLOCK_K * stride_bk

    c = acc.to(c_ptr.dtype.element_ty)
    offs_cm = pid_m * BLOCK_M + tl.arange(0, BLOCK_M)
    offs_cn = pid_n * BLOCK_N + tl.arange(0, BLOCK_N)
    c_ptrs = c_ptr + offs_cm[:, None] * stride_cm + offs_cn[None, :] * stride_cn
    mask = (offs_cm[:, None] < M) & (offs_cn[None, :] < N)
    tl.store(c_ptrs, c, mask=mask)

# config = {"BLOCK_K": 64, "BLOCK_M": 32, "BLOCK_N": 16, "GROUP_M": 8, "arch": "sm_100", "dtype": "bf16", "num_ctas": 1, "num_stages": 2, "num_warps": 4}
# arch = sm_100


// ===== COMPILED SASS (sm_100a) =====

	.target	sm_100a

	.elftype	@"ET_EXEC"


//--------------------- .note.nv.tkinfo           --------------------------
	.section	.note.nv.tkinfo,"",@"SHT_NOTE"
	.sectionflags	@"SHF_NOTE_NV_TKINFO"
	.tkinfo
        /*0018*/ 	.word	0x00000081
        /*0030*/ 	.string	""
        /*0030*/ 	.string	"ptxas-blackwell"
        /*0030*/ 	.string	"Cuda compilation tools, release 12.9, V12.9.86"
        /*0030*/ 	.string	"Build cuda_12.9.r12.9/compiler.36037853_0"
        /*0030*/ 	.string	"-v  -suppress-debug-info  -lineinfo  -arch sm_100a "



//--------------------- .note.nv.cuver            --------------------------
	.section	.note.nv.cuver,"",@"SHT_NOTE"
	.sectionflags	@"SHF_NOTE_NV_CUVER"
        /*0018*/ 	.short	0x0001
        /*001a*/ 	.short	0x0064
        /*001c*/ 	.short	0x0001
        /*001e*/ 	.short	0x0000
        /*0020*/ 	.short	0x0001
        /*0022*/ 	.short	0x0000


//--------------------- .nv.info                  --------------------------
	.section	.nv.info,"",@"SHT_CUDA_INFO"
	.align	4


	//----- nvinfo : EIATTR_REGCOUNT
	.align		4
        /*0000*/ 	.byte	0x04, 0x2f
        /*0002*/ 	.short	(.L_1 - .L_0)
	.align		4
.L_0:
        /*0004*/ 	.word	index@(matmul_kernel)
        /*0008*/ 	.word	0x00000048


	//----- nvinfo : EIATTR_FRAME_SIZE
	.align		4
.L_1:
        /*000c*/ 	.byte	0x04, 0x11
        /*000e*/ 	.short	(.L_3 - .L_2)
	.align		4
.L_2:
        /*0010*/ 	.word	index@(matmul_kernel)
        /*0014*/ 	.word	0x00000000


	//----- nvinfo : EIATTR_MIN_STACK_SIZE
	.align		4
.L_3:
        /*0018*/ 	.byte	0x04, 0x12
        /*001a*/ 	.short	(.L_5 - .L_4)
	.align		4
.L_4:
        /*001c*/ 	.word	index@(matmul_kernel)
        /*0020*/ 	.word	0x00000000
.L_5:


//--------------------- .nv.info.matmul_kernel    --------------------------
	.section	.nv.info.matmul_kernel,"",@"SHT_CUDA_INFO"
	.sectionflags	@""
	.align	4


	//----- nvinfo : EIATTR_CUDA_API_VERSION
	.align		4
        /*0000*/ 	.byte	0x04, 0x37
        /*0002*/ 	.short	(.L_7 - .L_6)
.L_6:
        /*0004*/ 	.word	0x00000081


	//----- nvinfo : EIATTR_KPARAM_INFO
	.align		4
.L_7:
        /*0008*/ 	.byte	0x04, 0x17
        /*000a*/ 	.short	(.L_9 - .L_8)
.L_8:
        /*000c*/ 	.word	0x00000000
        /*0010*/ 	.short	0x000d
        /*0012*/ 	.short	0x0048
        /*0014*/ 	.byte	0x00, 0xf4, 0x21, 0x00


	//----- nvinfo : EIATTR_KPARAM_INFO
	.align		4
.L_9:
        /*0018*/ 	.byte	0x04, 0x17
        /*001a*/ 	.short	(.L_11 - .L_10)
.L_10:
        /*001c*/ 	.word	0x00000000
        /*0020*/ 	.short	0x000c
        /*0022*/ 	.short	0x0040
        /*0024*/ 	.byte	0x00, 0xf4, 0x21, 0x00


	//----- nvinfo : EIATTR_KPARAM_INFO
	.align		4
.L_11:
        /*0028*/ 	.byte	0x04, 0x17
        /*002a*/ 	.short	(.L_13 - .L_12)
.L_12:
        /*002c*/ 	.word	0x00000000
        /*0030*/ 	.short	0x000b
        /*0032*/ 	.short	0x0038
        /*0034*/ 	.byte	0x00, 0xf0, 0x11, 0x00


	//----- nvinfo : EIATTR_KPARAM_INFO
	.align		4
.L_13:
        /*0038*/ 	.byte	0x04, 0x17
        /*003a*/ 	.short	(.L_15 - .L_14)
.L_14:
        /*003c*/ 	.word	0x00000000
        /*0040*/ 	.short	0x000a
        /*0042*/ 	.short	0x0034
        /*0044*/ 	.byte	0x00, 0xf0, 0x11, 0x00


	//----- nvinfo : EIATTR_KPARAM_INFO
	.align		4
.L_15:
        /*0048*/ 	.byte	0x04, 0x17
        /*004a*/ 	.short	(.L_17 - .L_16)
.L_16:
        /*004c*/ 	.word	0x00000000
        /*0050*/ 	.short	0x0009
        /*0052*/ 	.short	0x0030
        /*0054*/ 	.byte	0x00, 0xf0, 0x11, 0x00


	//----- nvinfo : EIATTR_KPARAM_INFO
	.align		4
.L_17:
        /*0058*/ 	.byte	0x04, 0x17
        /*005a*/ 	.short	(.L_19 - .L_18)
.L_18:
        /*005c*/ 	.word	0x00000000
        /*0060*/ 	.short	0x0008
        /*0062*/ 	.short	0x002c
        /*0064*/ 	.byte	0x00, 0xf0, 0x11, 0x00


	//----- nvinfo : EIATTR_KPARAM_INFO
	.align		4
.L_19:
        /*0068*/ 	.byte	0x04, 0x17
        /*006a*/ 	.short	(.L_21 - .L_20)
.L_20:
        /*006c*/ 	.word	0x00000000
        /*0070*/ 	.short	0x0007
        /*0072*/ 	.short	0x0028
        /*0074*/ 	.byte	0x00, 0xf0, 0x11, 0x00


	//----- nvinfo : EIATTR_KPARAM_INFO
	.align		4
.L_21:
        /*0078*/ 	.byte	0x04, 0x17
        /*007a*/ 	.short	(.L_23 - .L_22)
.L_22:
        /*007c*/ 	.word	0x00000000
        /*0080*/ 	.short	0x0006
        /*0082*/ 	.short	0x0024
        /*0084*/ 	.byte	0x00, 0xf0, 0x11, 0x00


	//----- nvinfo : EIATTR_KPARAM_INFO
	.align		4
.L_23:
        /*0088*/ 	.byte	0x04, 0x17
        /*008a*/ 	.short	(.L_25 - .L_24)
.L_24:
        /*008c*/ 	.word	0x00000000
        /*0090*/ 	.short	0x0005
        /*0092*/ 	.short	0x0020
        /*0094*/ 	.byte	0x00, 0xf0, 0x11, 0x00


	//----- nvinfo : EIATTR_KPARAM_INFO
	.align		4
.L_25:
        /*0098*/ 	.byte	0x04, 0x17
        /*009a*/ 	.short	(.L_27 - .L_26)
.L_26:
        /*009c*/ 	.word	0x00000000
        /*00a0*/ 	.short	0x0004
        /*00a2*/ 	.short	0x001c
        /*00a4*/ 	.byte	0x00, 0xf0, 0x11, 0x00


	//----- nvinfo : EIATTR_KPARAM_INFO
	.align		4
.L_27:
        /*00a8*/ 	.byte	0x04, 0x17
        /*00aa*/ 	.short	(.L_29 - .L_28)
.L_28:
        /*00ac*/ 	.word	0x00000000
        /*00b0*/ 	.short	0x0003
        /*00b2*/ 	.short	0x0018
        /*00b4*/ 	.byte	0x00, 0xf0, 0x11, 0x00


	//----- nvinfo : EIATTR_KPARAM_INFO
	.align		4
.L_29:
        /*00b8*/ 	.byte	0x04, 0x17
        /*00ba*/ 	.short	(.L_31 - .L_30)
.L_30:
        /*00bc*/ 	.word	0x00000000
        /*00c0*/ 	.short	0x0002
        /*00c2*/ 	.short	0x0010
        /*00c4*/ 	.byte	0x00, 0xf4, 0x21, 0x00


	//----- nvinfo : EIATTR_KPARAM_INFO
	.align		4
.L_31:
        /*00c8*/ 	.byte	0x04, 0x17
        /*00ca*/ 	.short	(.L_33 - .L_32)
.L_32:
        /*00cc*/ 	.word	0x00000000
        /*00d0*/ 	.short	0x0001
        /*00d2*/ 	.short	0x0008
        /*00d4*/ 	.byte	0x00, 0xf4, 0x21, 0x00


	//----- nvinfo : EIATTR_KPARAM_INFO
	.align		4
.L_33:
        /*00d8*/ 	.byte	0x04, 0x17
        /*00da*/ 	.short	(.L_35 - .L_34)
.L_34:
        /*00dc*/ 	.word	0x00000000
        /*00e0*/ 	.short	0x0000
        /*00e2*/ 	.short	0x0000
        /*00e4*/ 	.byte	0x00, 0xf4, 0x21, 0x00


	//----- nvinfo : EIATTR_SPARSE_MMA_MASK
	.align		4
.L_35:
        /*00e8*/ 	.byte	0x03, 0x50
        /*00ea*/ 	.short	0x0000


	//----- nvinfo : EIATTR_MAXREG_COUNT
	.align		4
        /*00ec*/ 	.byte	0x03, 0x1b
        /*00ee*/ 	.short	0x00ff


	//----- nvinfo : EIATTR_NUM_BARRIERS
	.align		4
        /*00f0*/ 	.byte	0x02, 0x4c
        /*00f2*/ 	.byte	0x01
	.zero		1


	//----- nvinfo : EIATTR_VRC_CTA_INIT_COUNT
	.align		4
        /*00f4*/ 	.byte	0x02, 0x4a
	.zero		1
	.zero		1


	//----- nvinfo : EIATTR_EXIT_INSTR_OFFSETS
	.align		4
        /*00f8*/ 	.byte	0x04, 0x1c
        /*00fa*/ 	.short	(.L_37 - .L_36)


	//   ....[0]....
.L_36:
        /*00fc*/ 	.word	0x000023c0


	//   ....[1]....
        /*0100*/ 	.word	0x00002410


	//----- nvinfo : EIATTR_REQNTID
	.align		4
.L_37:
        /*0104*/ 	.byte	0x04, 0x10
        /*0106*/ 	.short	(.L_39 - .L_38)
.L_38:
        /*0108*/ 	.word	0x00000080
        /*010c*/ 	.word	0x00000001
        /*0110*/ 	.word	0x00000001


	//----- nvinfo : EIATTR_CBANK_PARAM_SIZE
	.align		4
.L_39:
        /*0114*/ 	.byte	0x03, 0x19
        /*0116*/ 	.short	0x0050


	//----- nvinfo : EIATTR_PARAM_CBANK
	.align		4
        /*0118*/ 	.byte	0x04, 0x0a
        /*011a*/ 	.short	(.L_41 - .L_40)
	.align		4
.L_40:
        /*011c*/ 	.word	index@(.nv.constant0.matmul_kernel)
        /*0120*/ 	.short	0x0380
        /*0122*/ 	.short	0x0050


	//----- nvinfo : EIATTR_SW_WAR
	.align		4
.L_41:
        /*0124*/ 	.byte	0x04, 0x36
        /*0126*/ 	.short	(.L_43 - .L_42)
.L_42:
        /*0128*/ 	.word	0x00000008
.L_43:


//--------------------- .nv.compat                --------------------------
	.section	.nv.compat,"",@"SHT_CUDA_COMPAT_INFO"
	.align	4
        /*0000*/ 	.byte	0x02, 0x02, 0x01, 0x00, 0x02, 0x05, 0x05, 0x00, 0x02, 0x03, 0x00, 0x00, 0x02, 0x06, 0x01, 0x00


//--------------------- .nv.callgraph             --------------------------
	.section	.nv.callgraph,"",@"SHT_CUDA_CALLGRAPH"
	.align	4
	.sectionentsize	8
	.align		4
        /*0000*/ 	.word	0x00000000
	.align		4
        /*0004*/ 	.word	0xffffffff
	.align		4
        /*0008*/ 	.word	0x00000000
	.align		4
        /*000c*/ 	.word	0xfffffffe
	.align		4
        /*0010*/ 	.word	0x00000000
	.align		4
        /*0014*/ 	.word	0xfffffffd
	.align		4
        /*0018*/ 	.word	0x00000000
	.align		4
        /*001c*/ 	.word	0xfffffffc


//--------------------- .text.matmul_kernel       --------------------------
	.section	.text.matmul_kernel,"ax",@progbits
	.align	128
        .global         matmul_kernel
        .type           matmul_kernel,@function
        .size           matmul_kernel,(.L_x_3 - matmul_kernel)
        .other          matmul_kernel,@"STO_CUDA_ENTRY STV_DEFAULT"
matmul_kernel:
.text.matmul_kernel:
[----:B------:R-:W0:Y:S08]  /*0000*/  LDC R1, c[0x0][0x37c] ;  /* 0x0000df00ff017b82 */ /* 0x000e300000000800 */
[----:B------:R-:W1:Y:S01]  /*0010*/  LDC.64 R14, c[0x0][0x398] ;  /* 0x0000e600ff0e7b82 */ /* 0x000e620000000a00 */
[----:B------:R-:W2:Y:S01]  /*0020*/  S2R R5, SR_CTAID.X ;  /* 0x0000000000057919 */ /* 0x000ea20000002500 */
[----:B------:R-:W-:Y:S01]  /*0030*/  UMOV UR4, 0x400 ;  /* 0x0000040000047882 */ /* 0x000fe20000000000 */
[----:B------:R-:W3:Y:S05]  /*0040*/  LDCU.64 UR6, c[0x0][0x358] ;  /* 0x00006b00ff0677ac */ /* 0x000eea0008000a00 */
[----:B------:R-:W4:Y:S01]  /*0050*/  S2UR UR5, SR_CgaCtaId ;  /* 0x00000000000579c3 */ /* 0x000f220000008800 */
[----:B-1----:R-:W-:-:S05]  /*0060*/  VIADD R0, R15, 0xf ;  /* 0x0000000f0f007836 */ /* 0x002fca0000000000 */
[----:B------:R-:W-:Y:S01]  /*0070*/  SHF.R.S32.HI R3, RZ, 0x1f, R0 ;  /* 0x0000001fff037819 */ /* 0x000fe20000011400 */
[----:B----4-:R-:W-:-:S03]  /*0080*/  ULEA UR4, UR5, UR4, 0x18 ;  /* 0x0000000405047291 */ /* 0x010fc6000f8ec0ff */
[----:B------:R-:W-:Y:S02]  /*0090*/  LEA.HI R3, R3, R0, RZ, 0x4 ;  /* 0x0000000003037211 */ /* 0x000fe400078f20ff */
[----:B--2---:R-:W-:Y:S02]  /*00a0*/  IABS R8, R5 ;  /* 0x0000000500087213 */ /* 0x004fe40000000000 */
[----:B------:R-:W-:-:S05]  /*00b0*/  SHF.R.S32.HI R3, RZ, 0x4, R3 ;  /* 0x00000004ff037819 */ /* 0x000fca0000011403 */
[----:B------:R-:W-:-:S05]  /*00c0*/  IMAD.SHL.U32 R4, R3, 0x8, RZ ;  /* 0x0000000803047824 */ /* 0x000fca00078e00ff */
[-C--:B------:R-:W-:Y:S02]  /*00d0*/  IABS R7, R4.reuse ;  /* 0x0000000400077213 */ /* 0x080fe40000000000 */
[----:B------:R-:W-:Y:S02]  /*00e0*/  IABS R10, R4 ;  /* 0x00000004000a7213 */ /* 0x000fe40000000000 */
[----:B------:R-:W1:Y:S08]  /*00f0*/  I2F.RP R0, R7 ;  /* 0x0000000700007306 */ /* 0x000e700000209400 */
[----:B-1----:R-:W1:Y:S02]  /*0100*/  MUFU.RCP R0, R0 ;  /* 0x0000000000007308 */ /* 0x002e640000001000 */
[----:B-1----:R-:W-:-:S02]  /*0110*/  VIADD R2, R0, 0xffffffe ;  /* 0x0ffffffe00027836 */ /* 0x002fc40000000000 */
[----:B------:R-:W-:-:S04]  /*0120*/  IMAD.MOV R0, RZ, RZ, -R10 ;  /* 0x000000ffff007224 */ /* 0x000fc800078e0a0a */
[----:B------:R1:W2:Y:S02]  /*0130*/  F2I.FTZ.U32.TRUNC.NTZ R3, R2 ;  /* 0x0000000200037305 */ /* 0x0002a4000021f000 */
[----:B-1----:R-:W-:Y:S02]  /*0140*/  IMAD.MOV.U32 R2, RZ, RZ, RZ ;  /* 0x000000ffff027224 */ /* 0x002fe400078e00ff */
[----:B--2---:R-:W-:-:S04]  /*0150*/  IMAD.MOV R6, RZ, RZ, -R3 ;  /* 0x000000ffff067224 */ /* 0x004fc800078e0a03 */
[----:B------:R-:W-:Y:S02]  /*0160*/  IMAD R9, R6, R7, RZ ;  /* 0x0000000706097224 */ /* 0x000fe400078e02ff */
[----:B------:R-:W-:Y:S02]  /*0170*/  IMAD.MOV.U32 R6, RZ, RZ, R8 ;  /* 0x000000ffff067224 */ /* 0x000fe400078e0008 */
[----:B------:R-:W-:-:S06]  /*0180*/  IMAD.HI.U32 R3, R3, R9, R2 ;  /* 0x0000000903037227 */ /* 0x000fcc00078e0002 */
[----:B------:R-:W-:-:S04]  /*0190*/  IMAD.HI.U32 R3, R3, R6, RZ ;  /* 0x0000000603037227 */ /* 0x000fc800078e00ff */
[----:B------:R-:W-:-:S05]  /*01a0*/  IMAD R0, R3, R0, R6 ;  /* 0x0000000003007224 */ /* 0x000fca00078e0206 */
[----:B------:R-:W-:-:S13]  /*01b0*/  ISETP.GT.U32.AND P1, PT, R7, R0, PT ;  /* 0x000000000700720c */ /* 0x000fda0003f24070 */
[----:B------:R-:W-:Y:S02]  /*01c0*/  @!P1 IMAD.IADD R0, R0, 0x1, -R7 ;  /* 0x0000000100009824 */ /* 0x000fe400078e0a07 */
[----:B------:R-:W-:Y:S01]  /*01d0*/  @!P1 VIADD R3, R3, 0x1 ;  /* 0x0000000103039836 */ /* 0x000fe20000000000 */
[----:B------:R-:W-:Y:S02]  /*01e0*/  ISETP.NE.AND P1, PT, R4, RZ, PT ;  /* 0x000000ff0400720c */ /* 0x000fe40003f25270 */
[----:B------:R-:W-:Y:S02]  /*01f0*/  ISETP.GE.U32.AND P0, PT, R0, R7, PT ;  /* 0x000000070000720c */ /* 0x000fe40003f06070 */
[----:B------:R-:W-:-:S04]  /*0200*/  LOP3.LUT R0, R5, R4, RZ, 0x3c, !PT ;  /* 0x0000000405007212 */ /* 0x000fc800078e3cff */
[----:B------:R-:W-:Y:S01]  /*0210*/  ISETP.GE.AND P2, PT, R0, RZ, PT ;  /* 0x000000ff0000720c */ /* 0x000fe20003f46270 */
[----:B------:R-:W-:-:S06]  /*0220*/  VIADD R0, R14, 0x1f ;  /* 0x0000001f0e007836 */ /* 0x000fcc0000000000 */
[----:B------:R-:W-:-:S04]  /*0230*/  @P0 VIADD R3, R3, 0x1 ;  /* 0x0000000103030836 */ /* 0x000fc80000000000 */
[----:B------:R-:W-:Y:S01]  /*0240*/  IMAD.MOV.U32 R2, RZ, RZ, R3 ;  /* 0x000000ffff027224 */ /* 0x000fe200078e0003 */
[----:B------:R-:W-:-:S03]  /*0250*/  SHF.R.S32.HI R3, RZ, 0x1f, R0 ;  /* 0x0000001fff037819 */ /* 0x000fc60000011400 */
[----:B------:R-:W-:Y:S01]  /*0260*/  @!P2 IMAD.MOV R2, RZ, RZ, -R2 ;  /* 0x000000ffff02a224 */ /* 0x000fe200078e0a02 */
[----:B------:R-:W-:Y:S02]  /*0270*/  @!P1 LOP3.LUT R2, RZ, R4, RZ, 0x33, !PT ;  /* 0x00000004ff029212 */ /* 0x000fe400078e33ff */
[----:B------:R-:W-:-:S03]  /*0280*/  LEA.HI R3, R3, R0, RZ, 0x5 ;  /* 0x0000000003037211 */ /* 0x000fc600078f28ff */
[----:B------:R-:W-:Y:S02]  /*0290*/  IMAD.SHL.U32 R8, R2, 0x8, RZ ;  /* 0x0000000802087824 */ /* 0x000fe400078e00ff */
[----:B------:R-:W-:-:S03]  /*02a0*/  IMAD.MOV R2, RZ, RZ, -R2 ;  /* 0x000000ffff027224 */ /* 0x000fc600078e0a02 */
[----:B------:R-:W-:Y:S01]  /*02b0*/  LEA.HI.SX32 R3, R3, -R8, 0x1b ;  /* 0x8000000803037211 */ /* 0x000fe200078fdaff */
[----:B------:R-:W-:-:S03]  /*02c0*/  IMAD R11, R4, R2, R5 ;  /* 0x00000002040b7224 */ /* 0x000fc600078e0205 */
[----:B------:R-:W-:Y:S02]  /*02d0*/  VIMNMX R10, PT, PT, R3, 0x8, PT ;  /* 0x00000008030a7848 */ /* 0x000fe40003fe0100 */
[----:B------:R-:W-:Y:S02]  /*02e0*/  IABS R9, R11 ;  /* 0x0000000b00097213 */ /* 0x000fe40000000000 */
[-C--:B------:R-:W-:Y:S02]  /*02f0*/  IABS R7, R10.reuse ;  /* 0x0000000a00077213 */ /* 0x080fe40000000000 */
[----:B------:R-:W-:Y:S02]  /*0300*/  IABS R4, R10 ;  /* 0x0000000a00047213 */ /* 0x000fe40000000000 */
[----:B------:R-:W1:Y:S08]  /*0310*/  I2F.RP R0, R7 ;  /* 0x0000000700007306 */ /* 0x000e700000209400 */
[----:B-1----:R-:W1:Y:S02]  /*0320*/  MUFU.RCP R0, R0 ;  /* 0x0000000000007308 */ /* 0x002e640000001000 */
[----:B-1----:R-:W-:-:S06]  /*0330*/  VIADD R3, R0, 0xffffffe ;  /* 0x0ffffffe00037836 */ /* 0x002fcc0000000000 */
[----:B------:R-:W1:Y:S02]  /*0340*/  F2I.FTZ.U32.TRUNC.NTZ R3, R3 ;  /* 0x0000000300037305 */ /* 0x000e64000021f000 */
[----:B-1----:R-:W-:-:S04]  /*0350*/  IMAD.MOV R6, RZ, RZ, -R3 ;  /* 0x000000ffff067224 */ /* 0x002fc800078e0a03 */
[----:B------:R-:W-:-:S04]  /*0360*/  IMAD.MOV.U32 R2, RZ, RZ, R6 ;  /* 0x000000ffff027224 */ /* 0x000fc800078e0006 */
[----:B------:R-:W-:Y:S02]  /*0370*/  IMAD R5, R2, R7, RZ ;  /* 0x0000000702057224 */ /* 0x000fe400078e02ff */
[----:B------:R-:W-:-:S04]  /*0380*/  IMAD.MOV.U32 R2, RZ, RZ, RZ ;  /* 0x000000ffff027224 */ /* 0x000fc800078e00ff */
[----:B------:R-:W-:-:S04]  /*0390*/  IMAD.HI.U32 R2, R3, R5, R2 ;  /* 0x0000000503027227 */ /* 0x000fc800078e0002 */
[----:B------:R-:W-:Y:S02]  /*03a0*/  IMAD.MOV R3, RZ, RZ, -R4 ;  /* 0x000000ffff037224 */ /* 0x000fe400078e0a04 */
[----:B------:R-:W-:Y:S01]  /*03b0*/  IMAD.HI.U32 R0, R2, R9, RZ ;  /* 0x0000000902007227 */ /* 0x000fe200078e00ff */
[----:B------:R-:W1:Y:S03]  /*03c0*/  LDC R4, c[0x0][0x3a0] ;  /* 0x0000e800ff047b82 */ /* 0x000e660000000800 */
[----:B------:R-:W-:Y:S01]  /*03d0*/  IMAD R2, R0, R3, R9 ;  /* 0x0000000300027224 */ /* 0x000fe200078e0209 */
[----:B------:R-:W-:-:S04]  /*03e0*/  LOP3.LUT R3, R11, R10, RZ, 0x3c, !PT ;  /* 0x0000000a0b037212 */ /* 0x000fc800078e3cff */
[----:B------:R-:W-:Y:S02]  /*03f0*/  ISETP.GT.U32.AND P1, PT, R7, R2, PT ;  /* 0x000000020700720c */ /* 0x000fe40003f24070 */
[----:B------:R-:W-:-:S11]  /*0400*/  ISETP.GE.AND P2, PT, R3, RZ, PT ;  /* 0x000000ff0300720c */ /* 0x000fd60003f46270 */
[----:B------:R-:W-:Y:S02]  /*0410*/  @!P1 IMAD.IADD R2, R2, 0x1, -R7 ;  /* 0x0000000102029824 */ /* 0x000fe400078e0a07 */
[----:B------:R-:W-:Y:S01]  /*0420*/  @!P1 VIADD R0, R0, 0x1 ;  /* 0x0000000100009836 */ /* 0x000fe20000000000 */
[----:B------:R-:W-:Y:S02]  /*0430*/  ISETP.NE.AND P1, PT, R10, RZ, PT ;  /* 0x000000ff0a00720c */ /* 0x000fe40003f25270 */
[----:B------:R-:W-:Y:S02]  /*0440*/  ISETP.GE.U32.AND P0, PT, R2, R7, PT ;  /* 0x000000070200720c */ /* 0x000fe40003f06070 */
[----:B------:R-:W2:Y:S11]  /*0450*/  S2R R2, SR_TID.X ;  /* 0x0000000000027919 */ /* 0x000eb60000002100 */
[----:B------:R-:W-:-:S04]  /*0460*/  @P0 VIADD R0, R0, 0x1 ;  /* 0x0000000100000836 */ /* 0x000fc80000000000 */
[----:B------:R-:W-:Y:S02]  /*0470*/  IMAD.MOV.U32 R6, RZ, RZ, R0 ;  /* 0x000000ffff067224 */ /* 0x000fe400078e0000 */
[----:B-1----:R-:W-:Y:S02]  /*0480*/  VIADD R0, R4, 0x3f ;  /* 0x0000003f04007836 */ /* 0x002fe40000000000 */
[----:B------:R-:W-:Y:S01]  /*0490*/  @!P2 IMAD.MOV R6, RZ, RZ, -R6 ;  /* 0x000000ffff06a224 */ /* 0x000fe200078e0a06 */
[----:B------:R-:W-:Y:S02]  /*04a0*/  @!P1 LOP3.LUT R6, RZ, R10, RZ, 0x33, !PT ;  /* 0x0000000aff069212 */ /* 0x000fe400078e33ff */
[----:B------:R-:W-:-:S03]  /*04b0*/  ISETP.GT.AND P1, PT, R0, 0x3f, PT ;  /* 0x0000003f0000780c */ /* 0x000fc60003f24270 */
[----:B------:R-:W-:Y:S02]  /*04c0*/  IMAD.MOV R3, RZ, RZ, -R6 ;  /* 0x000000ffff037224 */ /* 0x000fe400078e0a06 */
[----:B------:R-:W-:Y:S02]  /*04d0*/  IMAD.SHL.U32 R6, R6, 0x10, RZ ;  /* 0x0000001006067824 */ /* 0x000fe400078e00ff */
[----:B------:R-:W-:Y:S01]  /*04e0*/  IMAD R3, R10, R3, R11 ;  /* 0x000000030a037224 */ /* 0x000fe200078e020b */
[----:B--2---:R-:W-:-:S03]  /*04f0*/  LOP3.LUT R4, R2, 0x1f, RZ, 0xc0, !PT ;  /* 0x0000001f02047812 */ /* 0x004fc600078ec0ff */
[----:B------:R-:W-:Y:S01]  /*0500*/  IMAD.IADD R3, R8, 0x1, R3 ;  /* 0x0000000108037824 */ /* 0x000fe200078e0203 */
[----:B------:R-:W-:Y:S01]  /*0510*/  SHF.R.U32.HI R11, RZ, 0x5, R2 ;  /* 0x00000005ff0b7819 */ /* 0x000fe20000011602 */
[----:B------:R-:W-:Y:S01]  /*0520*/  @!P1 IMAD.MOV.U32 R20, RZ, RZ, RZ ;  /* 0x000000ffff149224 */ /* 0x000fe200078e00ff */
[C---:B------:R-:W-:Y:S01]  /*0530*/  LOP3.LUT R7, R2.reuse, 0x40, RZ, 0xc0, !PT ;  /* 0x0000004002077812 */ /* 0x040fe200078ec0ff */
[----:B------:R-:W-:Y:S01]  /*0540*/  IMAD R3, R3, 0x20, R4 ;  /* 0x0000002003037824 */ /* 0x000fe200078e0204 */
[C---:B------:R-:W-:Y:S01]  /*0550*/  LOP3.LUT P0, RZ, R2.reuse, 0x40, RZ, 0xc0, !PT ;  /* 0x0000004002ff7812 */ /* 0x040fe2000780c0ff */
[----:B------:R-:W-:Y:S01]  /*0560*/  @!P1 IMAD.SHL.U32 R4, R2, 0x20, RZ ;  /* 0x0000002002049824 */ /* 0x000fe200078e00ff */
[----:B------:R-:W-:Y:S01]  /*0570*/  SGXT.U32 R11, R11, 0x2 ;  /* 0x000000020b0b781a */ /* 0x000fe20000000000 */
[----:B------:R-:W-:Y:S01]  /*0580*/  @!P1 IMAD.MOV.U32 R22, RZ, RZ, RZ ;  /* 0x000000ffff169224 */ /* 0x000fe200078e00ff */
[----:B------:R-:W-:Y:S01]  /*0590*/  @!P1 SHF.R.U32.HI R5, RZ, 0x1, R7 ;  /* 0x00000001ff059819 */ /* 0x000fe20000011607 */
[----:B0--3--:R-:W-:Y:S08]  /*05a0*/  @!P1 BRA `(.L_x_0) ;  /* 0x0000001800b89947 */ /* 0x009ff00003800000 */
[----:B------:R-:W-:Y:S01]  /*05b0*/  IABS R23, R14 ;  /* 0x0000000e00177213 */ /* 0x000fe20000000000 */
[----:B------:R-:W0:Y:S01]  /*05c0*/  LDC.64 R50, c[0x0][0x388] ;  /* 0x0000e200ff327b82 */ /* 0x000e220000000a00 */
[----:B------:R-:W-:Y:S01]  /*05d0*/  IABS R10, R15 ;  /* 0x0000000f000a7213 */ /* 0x000fe20000000000 */
[----:B------:R-:W1:Y:S01]  /*05e0*/  LDCU UR5, c[0x0][0x3a4] ;  /* 0x00007480ff0577ac */ /* 0x000e620008000800 */
[----:B------:R-:W2:Y:S01]  /*05f0*/  I2F.RP R13, R23 ;  /* 0x00000017000d7306 */ /* 0x000ea20000209400 */
[----:B------:R-:W-:Y:S02]  /*0600*/  IABS R18, R3 ;  /* 0x0000000300127213 */ /* 0x000fe40000000000 */
[----:B------:R-:W-:Y:S02]  /*0610*/  ISETP.GE.AND P6, PT, R3, RZ, PT ;  /* 0x000000ff0300720c */ /* 0x000fe40003fc6270 */
[----:B------:R-:W-:Y:S01]  /*0620*/  ISETP.NE.AND P5, PT, R14, RZ, PT ;  /* 0x000000ff0e00720c */ /* 0x000fe20003fa5270 */
[----:B------:R-:W3:Y:S01]  /*0630*/  LDC.64 R66, c[0x0][0x380] ;  /* 0x0000e000ff427b82 */ /* 0x000ee20000000a00 */
[----:B------:R-:W-:Y:S01]  /*0640*/  LOP3.LUT R32, R2, 0x3f, RZ, 0xc0, !PT ;  /* 0x0000003f02207812 */ /* 0x000fe200078ec0ff */
[----:B------:R-:W4:Y:S01]  /*0650*/  I2F.RP R12, R10 ;  /* 0x0000000a000c7306 */ /* 0x000f220000209400 */
[----:B------:R-:W-:-:S02]  /*0660*/  LOP3.LUT R39, R11, 0x34, RZ, 0xfc, !PT ;  /* 0x000000340b277812 */ /* 0x000fc400078efcff */
[C---:B------:R-:W-:Y:S02]  /*0670*/  LOP3.LUT R41, R11.reuse, 0x2c, RZ, 0xfc, !PT ;  /* 0x0000002c0b297812 */ /* 0x040fe400078efcff */
[C---:B------:R-:W-:Y:S01]  /*0680*/  LOP3.LUT R43, R11.reuse, 0x24, RZ, 0xfc, !PT ;  /* 0x000000240b2b7812 */ /* 0x040fe200078efcff */
[----:B------:R-:W5:Y:S01]  /*0690*/  LDC R33, c[0x0][0x3ac] ;  /* 0x0000eb00ff217b82 */ /* 0x000f620000000800 */
[C---:B------:R-:W-:Y:S01]  /*06a0*/  LOP3.LUT R45, R11.reuse, 0x18, RZ, 0xfc, !PT ;  /* 0x000000180b2d7812 */ /* 0x040fe200078efcff */
[----:B--2---:R-:W2:Y:S01]  /*06b0*/  MUFU.RCP R13, R13 ;  /* 0x0000000d000d7308 */ /* 0x004ea20000001000 */
[C---:B------:R-:W-:Y:S02]  /*06c0*/  LOP3.LUT R47, R11.reuse, 0x10, RZ, 0xfc, !PT ;  /* 0x000000100b2f7812 */ /* 0x040fe400078efcff */
[C---:B------:R-:W-:Y:S02]  /*06d0*/  LOP3.LUT R49, R11.reuse, 0x8, RZ, 0xfc, !PT ;  /* 0x000000080b317812 */ /* 0x040fe400078efcff */
[----:B------:R-:W-:-:S02]  /*06e0*/  LOP3.LUT R37, R11, 0x4, RZ, 0xfc, !PT ;  /* 0x000000040b257812 */ /* 0x000fc400078efcff */
[----:B------:R-:W-:Y:S01]  /*06f0*/  LEA.HI R35, R2, 0x1c, RZ, 0x1b ;  /* 0x0000001c02237811 */ /* 0x000fe200078fd8ff */
[----:B----4-:R-:W4:Y:S01]  /*0700*/  MUFU.RCP R12, R12 ;  /* 0x0000000c000c7308 */ /* 0x010f220000001000 */
[----:B--2---:R-:W-:-:S07]  /*0710*/  VIADD R8, R13, 0xffffffe ;  /* 0x0ffffffe0d087836 */ /* 0x004fce0000000000 */
[----:B------:R2:W0:Y:S01]  /*0720*/  F2I.FTZ.U32.TRUNC.NTZ R9, R8 ;  /* 0x0000000800097305 */ /* 0x000422000021f000 */
[----:B----4-:R-:W-:-:S07]  /*0730*/  VIADD R4, R12, 0xffffffe ;  /* 0x0ffffffe0c047836 */ /* 0x010fce0000000000 */
[----:B------:R4:W1:Y:S01]  /*0740*/  F2I.FTZ.U32.TRUNC.NTZ R5, R4 ;  /* 0x0000000400057305 */ /* 0x000862000021f000 */
[----:B--2---:R-:W-:Y:S02]  /*0750*/  IMAD.MOV.U32 R8, RZ, RZ, RZ ;  /* 0x000000ffff087224 */ /* 0x004fe400078e00ff */
[--C-:B0-----:R-:W-:Y:S02]  /*0760*/  IMAD.MOV R16, RZ, RZ, -R9.reuse ;  /* 0x000000ffff107224 */ /* 0x101fe400078e0a09 */
[----:B----4-:R-:W-:Y:S02]  /*0770*/  IMAD.MOV.U32 R4, RZ, RZ, RZ ;  /* 0x000000ffff047224 */ /* 0x010fe400078e00ff */
[----:B------:R-:W-:Y:S02]  /*0780*/  IMAD R17, R16, R23, RZ ;  /* 0x0000001710117224 */ /* 0x000fe400078e02ff */
[----:B------:R-:W-:Y:S01]  /*0790*/  IMAD.MOV.U32 R16, RZ, RZ, R18 ;  /* 0x000000ffff107224 */ /* 0x000fe200078e0012 */
[----:B------:R-:W-:Y:S01]  /*07a0*/  LEA.HI R18, R7, R6, RZ, 0x1a ;  /* 0x0000000607127211 */ /* 0x000fe200078fd0ff */
[----:B------:R-:W-:-:S03]  /*07b0*/  IMAD.HI.U32 R9, R9, R17, R8 ;  /* 0x0000001109097227 */ /* 0x000fc600078e0008 */
[----:B------:R-:W-:Y:S01]  /*07c0*/  IABS R27, R18 ;  /* 0x00000012001b7213 */ /* 0x000fe20000000000 */
[----:B-1----:R-:W-:Y:S02]  /*07d0*/  IMAD.MOV R13, RZ, RZ, -R5 ;  /* 0x000000ffff0d7224 */ /* 0x002fe400078e0a05 */
[----:B------:R-:W-:-:S04]  /*07e0*/  IMAD.HI.U32 R9, R9, R16, RZ ;  /* 0x0000001009097227 */ /* 0x000fc800078e00ff */
[----:B------:R-:W-:Y:S02]  /*07f0*/  IMAD.MOV R9, RZ, RZ, -R9 ;  /* 0x000000ffff097224 */ /* 0x000fe400078e0a09 */
[C---:B------:R-:W-:Y:S02]  /*0800*/  VIADD R20, R18.reuse, 0xe ;  /* 0x0000000e12147836 */ /* 0x040fe40000000000 */
[----:B------:R-:W-:Y:S02]  /*0810*/  IMAD R12, R23, R9, R16 ;  /* 0x00000009170c7224 */ /* 0x000fe400078e0210 */
[----:B------:R-:W-:Y:S01]  /*0820*/  IMAD R13, R13, R10, RZ ;  /* 0x0000000a0d0d7224 */ /* 0x000fe200078e02ff */
[----:B------:R-:W-:Y:S01]  /*0830*/  IABS R8, R20 ;  /* 0x0000001400087213 */ /* 0x000fe20000000000 */
[----:B------:R-:W-:Y:S01]  /*0840*/  VIADD R22, R18, 0xc ;  /* 0x0000000c12167836 */ /* 0x000fe20000000000 */
[----:B------:R-:W-:Y:S01]  /*0850*/  ISETP.GT.U32.AND P1, PT, R23, R12, PT ;  /* 0x0000000c1700720c */ /* 0x000fe20003f24070 */
[----:B------:R-:W-:Y:S01]  /*0860*/  IMAD.HI.U32 R4, R5, R13, R4 ;  /* 0x0000000d05047227 */ /* 0x000fe200078e0004 */
[----:B------:R-:W-:-:S02]  /*0870*/  ISETP.GE.AND P3, PT, R20, RZ, PT ;  /* 0x000000ff1400720c */ /* 0x000fc40003f66270 */
[----:B------:R-:W-:Y:S01]  /*0880*/  IABS R17, R22 ;  /* 0x0000001600117213 */ /* 0x000fe20000000000 */
[----:B------:R-:W-:Y:S02]  /*0890*/  IMAD.MOV.U32 R9, RZ, RZ, R8 ;  /* 0x000000ffff097224 */ /* 0x000fe400078e0008 */
[----:B------:R-:W-:Y:S02]  /*08a0*/  VIADD R16, R18, 0xa ;  /* 0x0000000a12107836 */ /* 0x000fe40000000000 */
[----:B------:R-:W-:-:S03]  /*08b0*/  IMAD.HI.U32 R5, R4, R9, RZ ;  /* 0x0000000904057227 */ /* 0x000fc600078e00ff */
[----:B------:R-:W-:Y:S01]  /*08c0*/  IABS R19, R16 ;  /* 0x0000001000137213 */ /* 0x000fe20000000000 */
[----:B------:R-:W-:Y:S02]  /*08d0*/  IMAD.MOV R5, RZ, RZ, -R5 ;  /* 0x000000ffff057224 */ /* 0x000fe400078e0a05 */
[----:B------:R-:W-:Y:S02]  /*08e0*/  @!P1 IMAD.IADD R12, R12, 0x1, -R23 ;  /* 0x000000010c0c9824 */ /* 0x000fe400078e0a17 */
[----:B------:R-:W-:Y:S02]  /*08f0*/  IMAD R9, R10, R5, R9 ;  /* 0x000000050a097224 */ /* 0x000fe400078e0209 */
[----:B------:R-:W-:Y:S01]  /*0900*/  VIADD R24, R18, 0x8 ;  /* 0x0000000812187836 */ /* 0x000fe20000000000 */
[----:B------:R-:W-:Y:S01]  /*0910*/  ISETP.GT.U32.AND P4, PT, R23, R12, PT ;  /* 0x0000000c1700720c */ /* 0x000fe20003f84070 */
[----:B------:R-:W-:Y:S01]  /*0920*/  IMAD.HI.U32 R8, R4, R17, RZ ;  /* 0x0000001104087227 */ /* 0x000fe200078e00ff */
[----:B------:R-:W-:-:S02]  /*0930*/  ISETP.GT.U32.AND P1, PT, R10, R9, PT ;  /* 0x000000090a00720c */ /* 0x000fc40003f24070 */
[----:B------:R-:W-:Y:S01]  /*0940*/  IABS R13, R24 ;  /* 0x00000018000d7213 */ /* 0x000fe20000000000 */
[----:B------:R-:W-:-:S04]  /*0950*/  IMAD.HI.U32 R5, R4, R19, RZ ;  /* 0x0000001304057227 */ /* 0x000fc800078e00ff */
[----:B------:R-:W-:Y:S02]  /*0960*/  IMAD.MOV R8, RZ, RZ, -R8 ;  /* 0x000000ffff087224 */ /* 0x000fe400078e0a08 */
[----:B------:R-:W-:Y:S02]  /*0970*/  IMAD.MOV R5, RZ, RZ, -R5 ;  /* 0x000000ffff057224 */ /* 0x000fe400078e0a05 */
[----:B------:R-:W-:Y:S02]  /*0980*/  VIADD R26, R18, 0x4 ;  /* 0x00000004121a7836 */ /* 0x000fe40000000000 */
[C---:B------:R-:W-:Y:S02]  /*0990*/  IMAD R17, R10.reuse, R8, R17 ;  /* 0x000000080a117224 */ /* 0x040fe400078e0211 */
[----:B------:R-:W-:Y:S01]  /*09a0*/  IMAD R19, R10, R5, R19 ;  /* 0x000000050a137224 */ /* 0x000fe200078e0213 */
[----:B------:R-:W-:Y:S01]  /*09b0*/  IABS R5, R26 ;  /* 0x0000001a00057213 */ /* 0x000fe20000000000 */
[----:B------:R-:W-:Y:S01]  /*09c0*/  IMAD.HI.U32 R8, R4, R13, RZ ;  /* 0x0000000d04087227 */ /* 0x000fe200078e00ff */
[----:B------:R-:W-:-:S03]  /*09d0*/  ISETP.GT.U32.AND P2, PT, R10, R17, PT ;  /* 0x000000110a00720c */ /* 0x000fc60003f44070 */
[----:B------:R-:W-:Y:S02]  /*09e0*/  IMAD.MOV R8, RZ, RZ, -R8 ;  /* 0x000000ffff087224 */ /* 0x000fe400078e0a08 */
[----:B------:R-:W-:Y:S02]  /*09f0*/  @!P4 IMAD.IADD R12, R12, 0x1, -R23 ;  /* 0x000000010c0cc824 */ /* 0x000fe400078e0a17 */
[----:B------:R-:W-:Y:S02]  /*0a00*/  IMAD.MOV.U32 R23, RZ, RZ, R5 ;  /* 0x000000ffff177224 */ /* 0x000fe400078e0005 */
[----:B------:R-:W-:Y:S01]  /*0a10*/  @!P1 IMAD.IADD R9, R9, 0x1, -R10 ;  /* 0x0000000109099824 */ /* 0x000fe200078e0a0a */
[C---:B------:R-:W-:Y:S01]  /*0a20*/  ISETP.GT.U32.AND P1, PT, R10.reuse, R19, PT ;  /* 0x000000130a00720c */ /* 0x040fe20003f24070 */
[----:B------:R-:W-:Y:S02]  /*0a30*/  IMAD R13, R10, R8, R13 ;  /* 0x000000080a0d7224 */ /* 0x000fe400078e020d */
[----:B------:R-:W-:-:S04]  /*0a40*/  IMAD.HI.U32 R8, R4, R23, RZ ;  /* 0x0000001704087227 */ /* 0x000fc800078e00ff */
[----:B------:R-:W-:Y:S02]  /*0a50*/  IMAD.MOV R8, RZ, RZ, -R8 ;  /* 0x000000ffff087224 */ /* 0x000fe400078e0a08 */
[----:B------:R-:W-:Y:S02]  /*0a60*/  VIADD R20, R18, 0x6 ;  /* 0x0000000612147836 */ /* 0x000fe40000000000 */
[----:B------:R-:W-:Y:S01]  /*0a70*/  @!P6 IMAD.MOV R12, RZ, RZ, -R12 ;  /* 0x000000ffff0ce224 */ /* 0x000fe200078e0a0c */
[C---:B------:R-:W-:Y:S01]  /*0a80*/  ISETP.GT.U32.AND P6, PT, R10.reuse, R13, PT ;  /* 0x0000000d0a00720c */ /* 0x040fe20003fc4070 */
[----:B------:R-:W-:Y:S01]  /*0a90*/  IMAD R23, R10, R8, R23 ;  /* 0x000000080a177224 */ /* 0x000fe200078e0217 */
[----:B------:R-:W-:Y:S01]  /*0aa0*/  IABS R21, R20 ;  /* 0x0000001400157213 */ /* 0x000fe20000000000 */
[----:B------:R-:W-:Y:S01]  /*0ab0*/  @!P1 IMAD.IADD R19, R19, 0x1, -R10 ;  /* 0x0000000113139824 */ /* 0x000fe200078e0a0a */
[----:B------:R-:W-:Y:S01]  /*0ac0*/  @!P5 LOP3.LUT R12, RZ, R14, RZ, 0x33, !PT ;  /* 0x0000000eff0cd212 */ /* 0x000fe200078e33ff */
[----:B------:R-:W-:Y:S01]  /*0ad0*/  VIADD R28, R18, 0x2 ;  /* 0x00000002121c7836 */ /* 0x000fe20000000000 */
[----:B------:R-:W-:Y:S01]  /*0ae0*/  ISETP.GT.U32.AND P1, PT, R10, R23, PT ;  /* 0x000000170a00720c */ /* 0x000fe20003f24070 */
[----:B------:R-:W-:-:S03]  /*0af0*/  IMAD.HI.U32 R5, R4, R21, RZ ;  /* 0x0000001504057227 */ /* 0x000fc600078e00ff */
[----:B------:R-:W-:Y:S01]  /*0b00*/  IABS R25, R28 ;  /* 0x0000001c00197213 */ /* 0x000fe20000000000 */
[--C-:B------:R-:W-:Y:S01]  /*0b10*/  @!P2 IMAD.IADD R17, R17, 0x1, -R10.reuse ;  /* 0x000000011111a824 */ /* 0x100fe200078e0a0a */
[C---:B------:R-:W-:Y:S01]  /*0b20*/  ISETP.GT.U32.AND P2, PT, R10.reuse, R9, PT ;  /* 0x000000090a00720c */ /* 0x040fe20003f44070 */
[----:B------:R-:W-:Y:S02]  /*0b30*/  IMAD.MOV R5, RZ, RZ, -R5 ;  /* 0x000000ffff057224 */ /* 0x000fe400078e0a05 */
[--C-:B------:R-:W-:Y:S01]  /*0b40*/  @!P6 IMAD.IADD R13, R13, 0x1, -R10.reuse ;  /* 0x000000010d0de824 */ /* 0x100fe200078e0a0a */
[C---:B------:R-:W-:Y:S01]  /*0b50*/  ISETP.GT.U32.AND P4, PT, R10.reuse, R17, PT ;  /* 0x000000110a00720c */ /* 0x040fe20003f84070 */
[----:B------:R-:W-:Y:S01]  /*0b60*/  IMAD R21, R10, R5, R21 ;  /* 0x000000050a157224 */ /* 0x000fe200078e0215 */
[----:B------:R-:W-:Y:S01]  /*0b70*/  ISETP.GE.AND P6, PT, R22, RZ, PT ;  /* 0x000000ff1600720c */ /* 0x000fe20003fc6270 */
[----:B------:R-:W-:Y:S01]  /*0b80*/  @!P1 IMAD.IADD R23, R23, 0x1, -R10 ;  /* 0x0000000117179824 */ /* 0x000fe200078e0a0a */
[----:B------:R-:W-:Y:S01]  /*0b90*/  ISETP.GT.U32.AND P1, PT, R10, R13, PT ;  /* 0x0000000d0a00720c */ /* 0x000fe20003f24070 */
[----:B------:R-:W-:Y:S01]  /*0ba0*/  IMAD.HI.U32 R5, R4, R25, RZ ;  /* 0x0000001904057227 */ /* 0x000fe200078e00ff */
[----:B------:R-:W-:-:S03]  /*0bb0*/  ISETP.GT.U32.AND P5, PT, R10, R21, PT ;  /* 0x000000150a00720c */ /* 0x000fc60003fa4070 */
[----:B------:R-:W-:-:S04]  /*0bc0*/  IMAD.HI.U32 R4, R4, R27, RZ ;  /* 0x0000001b04047227 */ /* 0x000fc800078e00ff */
[----:B------:R-:W-:Y:S02]  /*0bd0*/  IMAD.MOV R5, RZ, RZ, -R5 ;  /* 0x000000ffff057224 */ /* 0x000fe400078e0a05 */
[----:B------:R-:W-:Y:S02]  /*0be0*/  IMAD.MOV R4, RZ, RZ, -R4 ;  /* 0x000000ffff047224 */ /* 0x000fe400078e0a04 */
[----:B------:R-:W-:Y:S01]  /*0bf0*/  @!P4 IMAD.IADD R17, R17, 0x1, -R10 ;  /* 0x000000011111c824 */ /* 0x000fe200078e0a0a */
[C---:B------:R-:W-:Y:S01]  /*0c00*/  ISETP.GT.U32.AND P4, PT, R10.reuse, R19, PT ;  /* 0x000000130a00720c */ /* 0x040fe20003f84070 */
[C---:B------:R-:W-:Y:S01]  /*0c10*/  IMAD R25, R10.reuse, R5, R25 ;  /* 0x000000050a197224 */ /* 0x040fe200078e0219 */
[----:B------:R-:W-:Y:S01]  /*0c20*/  SHF.R.S32.HI R5, RZ, 0x1f, R0 ;  /* 0x0000001fff057819 */ /* 0x000fe20000011400 */
[C---:B------:R-:W-:Y:S02]  /*0c30*/  IMAD R27, R10.reuse, R4, R27 ;  /* 0x000000040a1b7224 */ /* 0x040fe400078e021b */
[----:B------:R-:W-:Y:S01]  /*0c40*/  @!P6 IMAD.MOV R17, RZ, RZ, -R17 ;  /* 0x000000ffff11e224 */ /* 0x000fe200078e0a11 */
[C---:B------:R-:W-:Y:S01]  /*0c50*/  ISETP.GT.U32.AND P6, PT, R10.reuse, R25, PT ;  /* 0x000000190a00720c */ /* 0x040fe20003fc4070 */
[--C-:B------:R-:W-:Y:S01]  /*0c60*/  @!P1 IMAD.IADD R13, R13, 0x1, -R10.reuse ;  /* 0x000000010d0d9824 */ /* 0x100fe200078e0a0a */
[----:B------:R-:W-:Y:S01]  /*0c70*/  ISETP.GT.U32.AND P1, PT, R10, R27, PT ;  /* 0x0000001b0a00720c */ /* 0x000fe20003f24070 */
[--C-:B------:R-:W-:Y:S01]  /*0c80*/  @!P2 IMAD.IADD R9, R9, 0x1, -R10.reuse ;  /* 0x000000010909a824 */ /* 0x100fe200078e0a0a */
[----:B------:R-:W-:Y:S01]  /*0c90*/  ISETP.GE.AND P2, PT, R18, RZ, PT ;  /* 0x000000ff1200720c */ /* 0x000fe20003f46270 */
[--C-:B------:R-:W-:Y:S01]  /*0ca0*/  @!P5 IMAD.IADD R21, R21, 0x1, -R10.reuse ;  /* 0x000000011515d824 */ /* 0x100fe200078e0a0a */
[----:B------:R-:W-:Y:S01]  /*0cb0*/  ISETP.GE.AND P5, PT, R16, RZ, PT ;  /* 0x000000ff1000720c */ /* 0x000fe20003fa6270 */
[----:B------:R-:W-:Y:S01]  /*0cc0*/  IMAD.MOV.U32 R14, RZ, RZ, R9 ;  /* 0x000000ffff0e7224 */ /* 0x000fe200078e0009 */
[----:B------:R-:W-:Y:S01]  /*0cd0*/  LEA.HI R0, R5, R0, RZ, 0x6 ;  /* 0x0000000005007211 */ /* 0x000fe200078f30ff */
[----:B------:R-:W-:Y:S01]  /*0ce0*/  @!P4 IMAD.IADD R19, R19, 0x1, -R10 ;  /* 0x000000011313c824 */ /* 0x000fe200078e0a0a */
[C---:B------:R-:W-:Y:S01]  /*0cf0*/  ISETP.GT.U32.AND P4, PT, R10.reuse, R23, PT ;  /* 0x000000170a00720c */ /* 0x040fe20003f84070 */
[----:B------:R-:W-:Y:S01]  /*0d00*/  @!P3 IMAD.MOV R14, RZ, RZ, -R14 ;  /* 0x000000ffff0eb224 */ /* 0x000fe200078e0a0e */
[----:B------:R-:W-:Y:S01]  /*0d10*/  ISETP.GT.U32.AND P3, PT, R10, R21, PT ;  /* 0x000000150a00720c */ /* 0x000fe20003f64070 */
[--C-:B------:R-:W-:Y:S01]  /*0d20*/  @!P6 IMAD.IADD R25, R25, 0x1, -R10.reuse ;  /* 0x000000011919e824 */ /* 0x100fe200078e0a0a */
[----:B------:R-:W-:Y:S01]  /*0d30*/  SHF.R.U32.HI R5, RZ, 0x1, R7 ;  /* 0x00000001ff057819 */ /* 0x000fe20000011607 */
[--C-:B------:R-:W-:Y:S01]  /*0d40*/  @!P1 IMAD.IADD R27, R27, 0x1, -R10.reuse ;  /* 0x000000011b1b9824 */ /* 0x100fe200078e0a0a */
[C---:B------:R-:W-:Y:S01]  /*0d50*/  LOP3.LUT R7, R2.reuse, 0x7, RZ, 0xc0, !PT ;  /* 0x0000000702077812 */ /* 0x040fe200078ec0ff */
[----:B------:R-:W-:Y:S01]  /*0d60*/  IMAD.SHL.U32 R8, R2, 0x8, RZ ;  /* 0x0000000802087824 */ /* 0x000fe200078e00ff */
[C---:B------:R-:W-:Y:S01]  /*0d70*/  ISETP.GT.U32.AND P6, PT, R10.reuse, R25, PT ;  /* 0x000000190a00720c */ /* 0x040fe20003fc4070 */
[----:B------:R-:W-:Y:S01]  /*0d80*/  @!P5 IMAD.MOV R19, RZ, RZ, -R19 ;  /* 0x000000ffff13d224 */ /* 0x000fe200078e0a13 */
[----:B------:R-:W-:Y:S01]  /*0d90*/  ISETP.GT.U32.AND P1, PT, R10, R27, PT ;  /* 0x0000001b0a00720c */ /* 0x000fe20003f24070 */
[----:B------:R-:W-:Y:S01]  /*0da0*/  IMAD.SHL.U32 R4, R2, 0x20, RZ ;  /* 0x0000002002047824 */ /* 0x000fe200078e00ff */
[----:B------:R-:W-:Y:S01]  /*0db0*/  ISETP.GE.AND P5, PT, R24, RZ, PT ;  /* 0x000000ff1800720c */ /* 0x000fe20003fa6270 */
[--C-:B------:R-:W-:Y:S01]  /*0dc0*/  @!P4 IMAD.IADD R23, R23, 0x1, -R10.reuse ;  /* 0x000000011717c824 */ /* 0x100fe200078e0a0a */
[----:B------:R-:W-:Y:S01]  /*0dd0*/  ISETP.GE.AND P4, PT, R26, RZ, PT ;  /* 0x000000ff1a00720c */ /* 0x000fe20003f86270 */
[--C-:B------:R-:W-:Y:S01]  /*0de0*/  @!P3 IMAD.IADD R21, R21, 0x1, -R10.reuse ;  /* 0x000000011515b824 */ /* 0x100fe200078e0a0a */
[----:B------:R-:W-:Y:S01]  /*0df0*/  ISETP.GE.AND P3, PT, R20, RZ, PT ;  /* 0x000000ff1400720c */ /* 0x000fe20003f66270 */
[----:B------:R-:W-:Y:S01]  /*0e00*/  IMAD.SHL.U32 R16, R2, 0x2, RZ ;  /* 0x0000000202107824 */ /* 0x000fe200078e00ff */
[----:B------:R-:W-:Y:S01]  /*0e10*/  LOP3.LUT R8, R8, 0x30, RZ, 0xc0, !PT ;  /* 0x0000003008087812 */ /* 0x000fe200078ec0ff */
[----:B------:R-:W-:Y:S01]  /*0e20*/  IMAD.SHL.U32 R29, R7, 0x10, RZ ;  /* 0x00000010071d7824 */ /* 0x000fe200078e00ff */
[----:B------:R-:W-:Y:S01]  /*0e30*/  LOP3.LUT R18, R4, 0x400, RZ, 0xc0, !PT ;  /* 0x0000040004127812 */ /* 0x000fe200078ec0ff */
[--C-:B------:R-:W-:Y:S01]  /*0e40*/  @!P6 IMAD.IADD R25, R25, 0x1, -R10.reuse ;  /* 0x000000011919e824 */ /* 0x100fe200078e0a0a */
[----:B------:R-:W-:Y:S01]  /*0e50*/  ISETP.GE.AND P6, PT, R28, RZ, PT ;  /* 0x000000ff1c00720c */ /* 0x000fe20003fc6270 */
[----:B------:R-:W-:Y:S01]  /*0e60*/  @!P1 IMAD.IADD R27, R27, 0x1, -R10 ;  /* 0x000000011b1b9824 */ /* 0x000fe200078e0a0a */
[----:B------:R-:W-:Y:S01]  /*0e70*/  ISETP.NE.AND P1, PT, R15, RZ, PT ;  /* 0x000000ff0f00720c */ /* 0x000fe20003f25270 */
[----:B------:R-:W0:Y:S01]  /*0e80*/  LDC R10, c[0x0][0x3b0] ;  /* 0x0000ec00ff0a7b82 */ /* 0x000e220000000800 */
[----:B------:R-:W-:Y:S01]  /*0e90*/  @!P5 IMAD.MOV R13, RZ, RZ, -R13 ;  /* 0x000000ffff0dd224 */ /* 0x000fe200078e0a0d */
[----:B------:R-:W-:Y:S01]  /*0ea0*/  LOP3.LUT R15, RZ, R15, RZ, 0x33, !PT ;  /* 0x0000000fff0f7212 */ /* 0x000fe200078e33ff */
[----:B------:R-:W-:Y:S01]  /*0eb0*/  @!P4 IMAD.MOV R23, RZ, RZ, -R23 ;  /* 0x000000ffff17c224 */ /* 0x000fe200078e0a17 */
[----:B------:R-:W-:Y:S01]  /*0ec0*/  LOP3.LUT R9, R5, 0x10, R16, 0xf8, !PT ;  /* 0x0000001005097812 */ /* 0x000fe200078ef810 */
[----:B------:R-:W-:Y:S01]  /*0ed0*/  @!P3 IMAD.MOV R21, RZ, RZ, -R21 ;  /* 0x000000ffff15b224 */ /* 0x000fe200078e0a15 */
[C---:B------:R-:W-:Y:S01]  /*0ee0*/  SEL R14, R15.reuse, R14, !P1 ;  /* 0x0000000e0f0e7207 */ /* 0x040fe20004800000 */
[----:B------:R-:W-:Y:S01]  /*0ef0*/  @!P2 IMAD.MOV R27, RZ, RZ, -R27 ;  /* 0x000000ffff1ba224 */ /* 0x000fe200078e0a1b */
[----:B------:R-:W-:Y:S01]  /*0f00*/  SEL R17, R15, R17, !P1 ;  /* 0x000000110f117207 */ /* 0x000fe20004800000 */
[----:B------:R-:W-:Y:S01]  /*0f10*/  IMAD R8, R7, 0x40, R8 ;  /* 0x0000004007087824 */ /* 0x000fe200078e0208 */
[C---:B------:R-:W-:Y:S01]  /*0f20*/  SEL R19, R15.reuse, R19, !P1 ;  /* 0x000000130f137207 */ /* 0x040fe20004800000 */
[----:B------:R-:W-:Y:S01]  /*0f30*/  @!P6 IMAD.MOV R25, RZ, RZ, -R25 ;  /* 0x000000ffff19e224 */ /* 0x000fe200078e0a19 */
[----:B------:R-:W-:Y:S01]  /*0f40*/  SEL R13, R15, R13, !P1 ;  /* 0x0000000d0f0d7207 */ /* 0x000fe20004800000 */
[----:B------:R-:W-:Y:S01]  /*0f50*/  IMAD R18, R7, 0x80, R18 ;  /* 0x0000008007127824 */ /* 0x000fe200078e0212 */
[C---:B------:R-:W-:Y:S01]  /*0f60*/  SEL R21, R15.reuse, R21, !P1 ;  /* 0x000000150f157207 */ /* 0x040fe20004800000 */
[----:B------:R-:W-:Y:S01]  /*0f70*/  IMAD.SHL.U32 R7, R32, 0x2, RZ ;  /* 0x0000000220077824 */ /* 0x000fe200078e00ff */
[C---:B------:R-:W-:Y:S01]  /*0f80*/  SEL R23, R15.reuse, R23, !P1 ;  /* 0x000000170f177207 */ /* 0x040fe20004800000 */
[----:B------:R-:W-:Y:S01]  /*0f90*/  IMAD R12, R12, UR5, RZ ;  /* 0x000000050c0c7c24 */ /* 0x000fe2000f8e02ff */
[C---:B------:R-:W-:Y:S01]  /*0fa0*/  SEL R25, R15.reuse, R25, !P1 ;  /* 0x000000190f197207 */ /* 0x040fe20004800000 */
[----:B-----5:R-:W-:Y:S01]  /*0fb0*/  IMAD R32, R32, R33, RZ ;  /* 0x0000002120207224 */ /* 0x020fe200078e02ff */
[----:B------:R-:W-:Y:S01]  /*0fc0*/  SEL R15, R15, R27, !P1 ;  /* 0x0000001b0f0f7207 */ /* 0x000fe20004800000 */
[----:B------:R-:W-:Y:S01]  /*0fd0*/  IMAD.SHL.U32 R33, R33, 0x40, RZ ;  /* 0x0000004021217824 */ /* 0x000fe200078e00ff */
[----:B------:R-:W-:Y:S01]  /*0fe0*/  LOP3.LUT R29, R29, 0x30, R16, 0x78, !PT ;  /* 0x000000301d1d7812 */ /* 0x000fe200078e7810 */
[----:B------:R-:W1:Y:S01]  /*0ff0*/  LDCU UR5, c[0x0][0x3a0] ;  /* 0x00007400ff0577ac */ /* 0x000e620008000800 */
[-C--:B0-----:R-:W-:Y:S01]  /*1000*/  IMAD R14, R14, R10.reuse, RZ ;  /* 0x0000000a0e0e7224 */ /* 0x081fe200078e02ff */
[----:B------:R-:W-:Y:S01]  /*1010*/  LOP3.LUT R16, R8, R9, RZ, 0x3c, !PT ;  /* 0x0000000908107212 */ /* 0x000fe200078e3cff */
[-C--:B------:R-:W-:Y:S01]  /*1020*/  IMAD R17, R17, R10.reuse, RZ ;  /* 0x0000000a11117224 */ /* 0x080fe200078e02ff */
[----:B------:R-:W-:Y:S01]  /*1030*/  SEL R8, RZ, 0x90, !P0 ;  /* 0x00000090ff087807 */ /* 0x000fe20004000000 */
[----:B------:R-:W-:Y:S01]  /*1040*/  IMAD R19, R19, R10, RZ ;  /* 0x0000000a13137224 */ /* 0x000fe200078e02ff */
[C---:B------:R-:W-:Y:S01]  /*1050*/  LEA R65, P5, R14.reuse, R50, 0x1 ;  /* 0x000000320e417211 */ /* 0x040fe200078a08ff */
[----:B------:R-:W-:Y:S01]  /*1060*/  IMAD R13, R13, R10, RZ ;  /* 0x0000000a0d0d7224 */ /* 0x000fe200078e02ff */
[----:B------:R-:W-:Y:S01]  /*1070*/  LEA R63, P6, R17, R50, 0x1 ;  /* 0x00000032113f7211 */ /* 0x000fe200078c08ff */
[-C--:B------:R-:W-:Y:S01]  /*1080*/  IMAD R21, R21, R10.reuse, RZ ;  /* 0x0000000a15157224 */ /* 0x080fe200078e02ff */
[----:B------:R-:W-:Y:S01]  /*1090*/  LEA.HI.X.SX32 R64, R14, R51, 0x1, P5 ;  /* 0x000000330e407211 */ /* 0x000fe200028f0eff */
[----:B------:R-:W-:Y:S01]  /*10a0*/  IMAD R23, R23, R10, RZ ;  /* 0x0000000a17177224 */ /* 0x000fe200078e02ff */
[----:B------:R-:W-:Y:S01]  /*10b0*/  LEA R61, P1, R19, R50, 0x1 ;  /* 0x00000032133d7211 */ /* 0x000fe200078208ff */
[----:B------:R-:W-:Y:S01]  /*10c0*/  IMAD R25, R25, R10, RZ ;  /* 0x0000000a19197224 */ /* 0x000fe200078e02ff */
[----:B------:R-:W-:Y:S01]  /*10d0*/  LEA R59, P2, R13, R50, 0x1 ;  /* 0x000000320d3b7211 */ /* 0x000fe200078408ff */
[----:B------:R-:W-:Y:S01]  /*10e0*/  IMAD R15, R15, R10, RZ ;  /* 0x0000000a0f0f7224 */ /* 0x000fe200078e02ff */
[-C--:B------:R-:W-:Y:S01]  /*10f0*/  LEA R57, P3, R21, R50.reuse, 0x1 ;  /* 0x0000003215397211 */ /* 0x080fe200078608ff */
[----:B------:R-:W0:Y:S01]  /*1100*/  LDC R10, c[0x0][0x3a8] ;  /* 0x0000ea00ff0a7b82 */ /* 0x000e220000000800 */
[----:B------:R-:W-:-:S02]  /*1110*/  LEA R55, P4, R23, R50, 0x1 ;  /* 0x0000003217377211 */ /* 0x000fc400078808ff */
[-C--:B------:R-:W-:Y:S02]  /*1120*/  LEA R53, P5, R25, R50.reuse, 0x1 ;  /* 0x0000003219357211 */ /* 0x080fe400078a08ff */
[----:B------:R-:W-:Y:S02]  /*1130*/  LEA.HI.X.SX32 R62, R17, R51, 0x1, P6 ;  /* 0x00000033113e7211 */ /* 0x000fe400030f0eff */
[----:B------:R-:W-:Y:S02]  /*1140*/  LEA R50, P6, R15, R50, 0x1 ;  /* 0x000000320f327211 */ /* 0x000fe400078c08ff */
[----:B------:R-:W-:Y:S01]  /*1150*/  LOP3.LUT R7, R8, R7, RZ, 0x3c, !PT ;  /* 0x0000000708077212 */ /* 0x000fe200078e3cff */
[----:B------:R-:W-:Y:S01]  /*1160*/  IMAD.IADD R8, R18, 0x1, R29 ;  /* 0x0000000112087824 */ /* 0x000fe200078e021d */
[-C--:B------:R-:W-:Y:S02]  /*1170*/  LEA.HI.X.SX32 R60, R19, R51.reuse, 0x1, P1 ;  /* 0x00000033133c7211 */ /* 0x080fe400008f0eff */
[----:B------:R-:W-:-:S02]  /*1180*/  LEA.HI.X.SX32 R58, R13, R51, 0x1, P2 ;  /* 0x000000330d3a7211 */ /* 0x000fc400010f0eff */
[-C--:B------:R-:W-:Y:S02]  /*1190*/  LEA.HI.X.SX32 R56, R21, R51.reuse, 0x1, P3 ;  /* 0x0000003315387211 */ /* 0x080fe400018f0eff */
[----:B------:R-:W-:Y:S02]  /*11a0*/  CS2R R20, SRZ ;  /* 0x0000000000147805 */ /* 0x000fe4000001ff00 */
[-C--:B------:R-:W-:Y:S02]  /*11b0*/  LEA.HI.X.SX32 R54, R23, R51.reuse, 0x1, P4 ;  /* 0x0000003317367211 */ /* 0x080fe400020f0eff */
[----:B------:R-:W-:Y:S02]  /*11c0*/  CS2R R22, SRZ ;  /* 0x0000000000167805 */ /* 0x000fe4000001ff00 */
[-C--:B------:R-:W-:Y:S02]  /*11d0*/  LEA.HI.X.SX32 R52, R25, R51.reuse, 0x1, P5 ;  /* 0x0000003319347211 */ /* 0x080fe400028f0eff */
[----:B------:R-:W-:-:S02]  /*11e0*/  LEA.HI.X.SX32 R51, R15, R51, 0x1, P6 ;  /* 0x000000330f337211 */ /* 0x000fc400030f0eff */
[----:B------:R-:W-:Y:S01]  /*11f0*/  LOP3.LUT R27, R11, 0x38, RZ, 0xfc, !PT ;  /* 0x000000380b1b7812 */ /* 0x000fe200078efcff */
[-C--:B0-----:R-:W-:Y:S01]  /*1200*/  IMAD R39, R39, R10.reuse, RZ ;  /* 0x0000000a27277224 */ /* 0x081fe200078e02ff */
[----:B------:R-:W-:Y:S01]  /*1210*/  LOP3.LUT R25, R11, 0x30, RZ, 0xfc, !PT ;  /* 0x000000300b197812 */ /* 0x000fe200078efcff */
[-C--:B------:R-:W-:Y:S01]  /*1220*/  IMAD R41, R41, R10.reuse, RZ ;  /* 0x0000000a29297224 */ /* 0x080fe200078e02ff */
        /* <DEDUP_REMOVED lines=8> */
[----:B------:R-:W-:Y:S01]  /*12b0*/  LEA.HI R29, R2, 0x3c, RZ, 0x1b ;  /* 0x0000003c021d7811 */ /* 0x000fe200078fd8ff */
[-C--:B------:R-:W-:Y:S01]  /*12c0*/  IMAD R44, R17, R10.reuse, RZ ;  /* 0x0000000a112c7224 */ /* 0x080fe200078e02ff */
[----:B------:R-:W-:Y:S01]  /*12d0*/  LOP3.LUT R9, R4, 0x200, RZ, 0xc0, !PT ;  /* 0x0000020004097812 */ /* 0x000fe200078ec0ff */
[----:B------:R-:W-:Y:S01]  /*12e0*/  IMAD R45, R45, R10, RZ ;  /* 0x0000000a2d2d7224 */ /* 0x000fe200078e02ff */
[----:B---3--:R-:W-:Y:S01]  /*12f0*/  LEA R66, P1, R12, R66, 0x1 ;  /* 0x000000420c427211 */ /* 0x008fe200078208ff */
[-C--:B------:R-:W-:Y:S01]  /*1300*/  IMAD R46, R15, R10.reuse, RZ ;  /* 0x0000000a0f2e7224 */ /* 0x080fe200078e02ff */
[----:B------:R-:W-:Y:S01]  /*1310*/  IADD3 R9, PT, PT, R16, UR4, R9 ;  /* 0x0000000410097c10 */ /* 0x000fe2000fffe009 */
[-C--:B------:R-:W-:Y:S01]  /*1320*/  IMAD R47, R47, R10.reuse, RZ ;  /* 0x0000000a2f2f7224 */ /* 0x080fe200078e02ff */
[----:B------:R-:W-:Y:S01]  /*1330*/  LEA.HI.X.SX32 R67, R12, R67, 0x1, P1 ;  /* 0x000000430c437211 */ /* 0x000fe200008f0eff */
[-C--:B------:R-:W-:Y:S01]  /*1340*/  IMAD R48, R13, R10.reuse, RZ ;  /* 0x0000000a0d307224 */ /* 0x080fe200078e02ff */
[----:B------:R-:W-:Y:S01]  /*1350*/  SHF.R.S32.HI R0, RZ, 0x6, R0 ;  /* 0x00000006ff007819 */ /* 0x000fe20000011400 */
[-C--:B------:R-:W-:Y:S01]  /*1360*/  IMAD R49, R49, R10.reuse, RZ ;  /* 0x0000000a31317224 */ /* 0x080fe200078e02ff */
[----:B------:R-:W-:Y:S01]  /*1370*/  LOP3.LUT R34, R8, 0x40, RZ, 0x3c, !PT ;  /* 0x0000004008227812 */ /* 0x000fe200078e3cff */
[----:B------:R-:W-:-:S02]  /*1380*/  IMAD R11, R11, R10, RZ ;  /* 0x0000000a0b0b7224 */ /* 0x000fc400078e02ff */
[-C--:B------:R-:W-:Y:S02]  /*1390*/  IMAD R37, R37, R10.reuse, RZ ;  /* 0x0000000a25257224 */ /* 0x080fe400078e02ff */
[-C--:B------:R-:W-:Y:S02]  /*13a0*/  IMAD R36, R29, R10.reuse, RZ ;  /* 0x0000000a1d247224 */ /* 0x080fe400078e02ff */
[----:B------:R-:W-:Y:S02]  /*13b0*/  IMAD R35, R35, R10, RZ ;  /* 0x0000000a23237224 */ /* 0x000fe400078e02ff */
[----:B-1----:R-:W-:-:S07]  /*13c0*/  IMAD.SHL.U32 R10, R10, 0x40, RZ ;  /* 0x000000400a0a7824 */ /* 0x002fce00078e00ff */
.L_x_1:
[----:B------:R-:W-:Y:S02]  /*13d0*/  LEA.HI R12, R2, 0x1c, RZ, 0x1b ;  /* 0x0000001c020c7811 */ /* 0x000fe400078fd8ff */
[----:B------:R-:W-:Y:S02]  /*13e0*/  SHF.R.U32.HI R14, RZ, 0x5, R2 ;  /* 0x00000005ff0e7819 */ /* 0x000fe40000011602 */
[----:B------:R-:W-:Y:S01]  /*13f0*/  ISETP.GE.AND P3, PT, R12, UR5, PT ;  /* 0x000000050c007c0c */ /* 0x000fe2000bf66270 */
[----:B------:R-:W-:Y:S01]  /*1400*/  IMAD.WIDE R12, R35, 0x2, R66 ;  /* 0x00000002230c7825 */ /* 0x000fe200078e0242 */
[----:B------:R-:W-:Y:S02]  /*1410*/  SGXT.U32 R14, R14, 0x2 ;  /* 0x000000020e0e781a */ /* 0x000fe40000000000 */
[----:B------:R-:W-:Y:S02]  /*1420*/  PRMT R26, RZ, 0x7610, R26 ;  /* 0x00007610ff1a7816 */ /* 0x000fe4000000001a */
[----:B------:R-:W-:-:S02]  /*1430*/  ISETP.GE.AND P1, PT, R14, UR5, PT ;  /* 0x000000050e007c0c */ /* 0x000fc4000bf26270 */
[C---:B------:R-:W-:Y:S02]  /*1440*/  LOP3.LUT R15, R14.reuse, 0x4, RZ, 0xfc, !PT ;  /* 0x000000040e0f7812 */ /* 0x040fe400078efcff */
[----:B------:R-:W-:Y:S02]  /*1450*/  LOP3.LUT R16, R14, 0x8, RZ, 0xfc, !PT ;  /* 0x000000080e107812 */ /* 0x000fe400078efcff */
[----:B------:R-:W-:Y:S01]  /*1460*/  ISETP.GE.AND P2, PT, R15, UR5, PT ;  /* 0x000000050f007c0c */ /* 0x000fe2000bf46270 */
[----:B------:R0:W2:Y:S01]  /*1470*/  @!P3 LDG.E.U16 R26, desc[UR6][R12.64] ;  /* 0x000000060c1ab981 */ /* 0x0000a2000c1e1500 */
[----:B------:R-:W-:Y:S02]  /*1480*/  PRMT R18, RZ, 0x7610, R18 ;  /* 0x00007610ff127816 */ /* 0x000fe40000000012 */
[----:B------:R-:W-:Y:S01]  /*1490*/  ISETP.GE.AND P3, PT, R16, UR5, PT ;  /* 0x0000000510007c0c */ /* 0x000fe2000bf66270 */
[----:B------:R-:W-:Y:S01]  /*14a0*/  IMAD.WIDE R16, R37, 0x2, R66 ;  /* 0x0000000225107825 */ /* 0x000fe200078e0242 */
[----:B------:R-:W-:-:S02]  /*14b0*/  LOP3.LUT R24, R14, 0x10, RZ, 0xfc, !PT ;  /* 0x000000100e187812 */ /* 0x000fc400078efcff */
[----:B------:R-:W-:Y:S02]  /*14c0*/  LOP3.LUT R15, R14, 0xc, RZ, 0xfc, !PT ;  /* 0x0000000c0e0f7812 */ /* 0x000fe400078efcff */
[----:B------:R-:W-:Y:S01]  /*14d0*/  PRMT R19, RZ, 0x7610, R19 ;  /* 0x00007610ff137816 */ /* 0x000fe20000000013 */
[----:B0-----:R-:W-:Y:S01]  /*14e0*/  IMAD.WIDE R12, R11, 0x2, R66 ;  /* 0x000000020b0c7825 */ /* 0x001fe200078e0242 */
[----:B------:R-:W-:Y:S02]  /*14f0*/  ISETP.GE.AND P4, PT, R15, UR5, PT ;  /* 0x000000050f007c0c */ /* 0x000fe4000bf86270 */
[----:B------:R-:W-:Y:S02]  /*1500*/  PRMT R69, RZ, 0x7610, R69 ;  /* 0x00007610ff457816 */ /* 0x000fe40000000045 */
[----:B------:R0:W3:Y:S01]  /*1510*/  @!P1 LDG.E.U16 R18, desc[UR6][R12.64] ;  /* 0x000000060c129981 */ /* 0x0000e2000c1e1500 */
[----:B------:R-:W-:Y:S02]  /*1520*/  ISETP.GE.AND P1, PT, R24, UR5, PT ;  /* 0x0000000518007c0c */ /* 0x000fe4000bf26270 */
[----:B------:R-:W-:Y:S01]  /*1530*/  LOP3.LUT R15, R14, 0x14, RZ, 0xfc, !PT ;  /* 0x000000140e0f7812 */ /* 0x000fe200078efcff */
[----:B------:R1:W4:Y:S01]  /*1540*/  @!P2 LDG.E.U16 R19, desc[UR6][R16.64] ;  /* 0x000000061013a981 */ /* 0x000322000c1e1500 */
[----:B------:R-:W-:-:S02]  /*1550*/  PRMT R68, RZ, 0x7610, R68 ;  /* 0x00007610ff447816 */ /* 0x000fc40000000044 */
[----:B------:R-:W-:Y:S01]  /*1560*/  PRMT R25, RZ, 0x7610, R25 ;  /* 0x00007610ff197816 */ /* 0x000fe20000000019 */
[--C-:B0-----:R-:W-:Y:S01]  /*1570*/  IMAD.WIDE R12, R49, 0x2, R66.reuse ;  /* 0x00000002310c7825 */ /* 0x101fe200078e0242 */
[----:B------:R-:W-:Y:S02]  /*1580*/  ISETP.GE.AND P2, PT, R15, UR5, PT ;  /* 0x000000050f007c0c */ /* 0x000fe4000bf46270 */
[----:B------:R-:W-:Y:S01]  /*1590*/  LOP3.LUT R15, R14, 0x18, RZ, 0xfc, !PT ;  /* 0x000000180e0f7812 */ /* 0x000fe200078efcff */
[----:B-1----:R-:W-:Y:S01]  /*15a0*/  IMAD.WIDE R16, R48, 0x2, R66 ;  /* 0x0000000230107825 */ /* 0x002fe200078e0242 */
[----:B------:R0:W5:Y:S01]  /*15b0*/  @!P3 LDG.E.U16 R69, desc[UR6][R12.64] ;  /* 0x000000060c45b981 */ /* 0x000162000c1e1500 */
[----:B------:R-:W-:Y:S02]  /*15c0*/  PRMT R27, RZ, 0x7610, R27 ;  /* 0x00007610ff1b7816 */ /* 0x000fe4000000001b */
[----:B------:R-:W-:Y:S01]  /*15d0*/  ISETP.GE.AND P3, PT, R15, UR5, PT ;  /* 0x000000050f007c0c */ /* 0x000fe2000bf66270 */
[----:B------:R-:W2:Y:S01]  /*15e0*/  @!P4 LDG.E.U16 R25, desc[UR6][R16.64] ;  /* 0x000000061019c981 */ /* 0x000ea2000c1e1500 */
[----:B0-----:R-:W-:Y:S01]  /*15f0*/  IMAD.WIDE R12, R47, 0x2, R66 ;  /* 0x000000022f0c7825 */ /* 0x001fe200078e0242 */
[----:B------:R-:W-:-:S04]  /*1600*/  LOP3.LUT R15, R14, 0x20, RZ, 0xfc, !PT ;  /* 0x000000200e0f7812 */ /* 0x000fc800078efcff */
[----:B------:R0:W2:Y:S01]  /*1610*/  @!P1 LDG.E.U16 R68, desc[UR6][R12.64] ;  /* 0x000000060c449981 */ /* 0x0000a2000c1e1500 */
[----:B------:R-:W-:Y:S02]  /*1620*/  ISETP.GE.AND P1, PT, R15, UR5, PT ;  /* 0x000000050f007c0c */ /* 0x000fe4000bf26270 */
[----:B------:R-:W-:Y:S01]  /*1630*/  PRMT R31, RZ, 0x7610, R31 ;  /* 0x00007610ff1f7816 */ /* 0x000fe2000000001f */
[----:B0-----:R-:W-:Y:S01]  /*1640*/  IMAD.WIDE R12, R46, 0x2, R66 ;  /* 0x000000022e0c7825 */ /* 0x001fe200078e0242 */
[----:B------:R-:W-:-:S04]  /*1650*/  LOP3.LUT R15, R14, 0x24, RZ, 0xfc, !PT ;  /* 0x000000240e0f7812 */ /* 0x000fc800078efcff */
[----:B------:R0:W4:Y:S01]  /*1660*/  @!P2 LDG.E.U16 R27, desc[UR6][R12.64] ;  /* 0x000000060c1ba981 */ /* 0x000122000c1e1500 */
[----:B------:R-:W-:Y:S02]  /*1670*/  ISETP.GE.AND P2, PT, R15, UR5, PT ;  /* 0x000000050f007c0c */ /* 0x000fe4000bf46270 */
[----:B------:R-:W-:Y:S01]  /*1680*/  PRMT R30, RZ, 0x7610, R30 ;  /* 0x00007610ff1e7816 */ /* 0x000fe2000000001e */
[----:B0-----:R-:W-:Y:S01]  /*1690*/  IMAD.WIDE R12, R45, 0x2, R66 ;  /* 0x000000022d0c7825 */ /* 0x001fe200078e0242 */
[----:B------:R-:W-:-:S04]  /*16a0*/  LOP3.LUT R15, R14, 0x28, RZ, 0xfc, !PT ;  /* 0x000000280e0f7812 */ /* 0x000fc800078efcff */
[----:B------:R0:W4:Y:S01]  /*16b0*/  @!P3 LDG.E.U16 R31, desc[UR6][R12.64] ;  /* 0x000000060c1fb981 */ /* 0x000122000c1e1500 */
[----:B------:R-:W-:Y:S01]  /*16c0*/  PRMT R24, RZ, 0x7610, R24 ;  /* 0x00007610ff187816 */ /* 0x000fe20000000018 */
[----:B0-----:R-:W-:-:S05]  /*16d0*/  IMAD.WIDE R12, R44, 0x2, R66 ;  /* 0x000000022c0c7825 */ /* 0x001fca00078e0242 */
[----:B------:R0:W4:Y:S01]  /*16e0*/  @!P1 LDG.E.U16 R30, desc[UR6][R12.64] ;  /* 0x000000060c1e9981 */ /* 0x000122000c1e1500 */
[----:B------:R-:W-:Y:S02]  /*16f0*/  ISETP.GE.AND P1, PT, R15, UR5, PT ;  /* 0x000000050f007c0c */ /* 0x000fe4000bf26270 */
[----:B------:R-:W-:Y:S01]  /*1700*/  LOP3.LUT R15, R14, 0x2c, RZ, 0xfc, !PT ;  /* 0x0000002c0e0f7812 */ /* 0x000fe200078efcff */
[----:B0-----:R-:W-:Y:S01]  /*1710*/  IMAD.WIDE R12, R43, 0x2, R66 ;  /* 0x000000022b0c7825 */ /* 0x001fe200078e0242 */
[----:B------:R-:W-:-:S04]  /*1720*/  PRMT R29, RZ, 0x7610, R29 ;  /* 0x00007610ff1d7816 */ /* 0x000fc8000000001d */
[----:B------:R0:W4:Y:S01]  /*1730*/  @!P2 LDG.E.U16 R24, desc[UR6][R12.64] ;  /* 0x000000060c18a981 */ /* 0x000122000c1e1500 */
[----:B------:R-:W-:Y:S02]  /*1740*/  ISETP.GE.AND P2, PT, R15, UR5, PT ;  /* 0x000000050f007c0c */ /* 0x000fe4000bf46270 */
[C---:B------:R-:W-:Y:S02]  /*1750*/  LOP3.LUT R15, R14.reuse, 0x30, RZ, 0xfc, !PT ;  /* 0x000000300e0f7812 */ /* 0x040fe400078efcff */
[----:B------:R-:W-:Y:S02]  /*1760*/  PRMT R16, RZ, 0x7610, R16 ;  /* 0x00007610ff107816 */ /* 0x000fe40000000010 */
[----:B------:R-:W-:Y:S02]  /*1770*/  ISETP.GE.AND P3, PT, R15, UR5, PT ;  /* 0x000000050f007c0c */ /* 0x000fe4000bf66270 */
[----:B------:R-:W-:Y:S01]  /*1780*/  LOP3.LUT R15, R14, 0x34, RZ, 0xfc, !PT ;  /* 0x000000340e0f7812 */ /* 0x000fe200078efcff */
[----:B0-----:R-:W-:Y:S01]  /*1790*/  IMAD.WIDE R12, R42, 0x2, R66 ;  /* 0x000000022a0c7825 */ /* 0x001fe200078e0242 */
[----:B------:R-:W-:-:S02]  /*17a0*/  PRMT R28, RZ, 0x7610, R28 ;  /* 0x00007610ff1c7816 */ /* 0x000fc4000000001c */
[----:B------:R-:W-:Y:S02]  /*17b0*/  ISETP.GE.AND P4, PT, R15, UR5, PT ;  /* 0x000000050f007c0c */ /* 0x000fe4000bf86270 */
[----:B------:R0:W4:Y:S01]  /*17c0*/  @!P1 LDG.E.U16 R29, desc[UR6][R12.64] ;  /* 0x000000060c1d9981 */ /* 0x000122000c1e1500 */
[----:B------:R-:W-:-:S04]  /*17d0*/  LOP3.LUT R14, R14, 0x38, RZ, 0xfc, !PT ;  /* 0x000000380e0e7812 */ /* 0x000fc800078efcff */
[----:B------:R-:W-:Y:S01]  /*17e0*/  ISETP.GE.AND P1, PT, R14, UR5, PT ;  /* 0x000000050e007c0c */ /* 0x000fe2000bf26270 */
[----:B0-----:R-:W-:-:S05]  /*17f0*/  IMAD.WIDE R12, R41, 0x2, R66 ;  /* 0x00000002290c7825 */ /* 0x001fca00078e0242 */
[----:B------:R0:W4:Y:S01]  /*1800*/  @!P2 LDG.E.U16 R16, desc[UR6][R12.64] ;  /* 0x000000060c10a981 */ /* 0x000122000c1e1500 */
[----:B------:R-:W-:Y:S01]  /*1810*/  PRMT R14, RZ, 0x7610, R14 ;  /* 0x00007610ff0e7816 */ /* 0x000fe2000000000e */
[----:B0-----:R-:W-:-:S05]  /*1820*/  IMAD.WIDE R12, R40, 0x2, R66 ;  /* 0x00000002280c7825 */ /* 0x001fca00078e0242 */
[----:B------:R0:W4:Y:S01]  /*1830*/  @!P3 LDG.E.U16 R28, desc[UR6][R12.64] ;  /* 0x000000060c1cb981 */ /* 0x000122000c1e1500 */
[----:B------:R-:W-:Y:S01]  /*1840*/  PRMT R17, RZ, 0x7610, R17 ;  /* 0x00007610ff117816 */ /* 0x000fe20000000011 */
[----:B0-----:R-:W-:-:S05]  /*1850*/  IMAD.WIDE R12, R39, 0x2, R66 ;  /* 0x00000002270c7825 */ /* 0x001fca00078e0242 */
[----:B------:R0:W4:Y:S02]  /*1860*/  @!P4 LDG.E.U16 R14, desc[UR6][R12.64] ;  /* 0x000000060c0ec981 */ /* 0x000124000c1e1500 */
[----:B0-----:R-:W-:-:S05]  /*1870*/  IMAD.WIDE R12, R38, 0x2, R66 ;  /* 0x00000002260c7825 */ /* 0x001fca00078e0242 */
[----:B------:R0:W4:Y:S01]  /*1880*/  @!P1 LDG.E.U16 R17, desc[UR6][R12.64] ;  /* 0x000000060c119981 */ /* 0x000122000c1e1500 */
[----:B------:R-:W-:-:S04]  /*1890*/  LEA.HI R15, R2, 0x3c, RZ, 0x1b ;  /* 0x0000003c020f7811 */ /* 0x000fc800078fd8ff */
[----:B------:R-:W-:Y:S02]  /*18a0*/  ISETP.GE.AND P1, PT, R15, UR5, PT ;  /* 0x000000050f007c0c */ /* 0x000fe4000bf26270 */
[----:B------:R-:W-:Y:S01]  /*18b0*/  PRMT R15, RZ, 0x7610, R15 ;  /* 0x00007610ff0f7816 */ /* 0x000fe2000000000f */
[----:B0-----:R-:W-:-:S10]  /*18c0*/  IMAD.WIDE R12, R36, 0x2, R66 ;  /* 0x00000002240c7825 */ /* 0x001fd400078e0242 */
[----:B------:R0:W4:Y:S01]  /*18d0*/  @!P1 LDG.E.U16 R15, desc[UR6][R12.64] ;  /* 0x000000060c0f9981 */ /* 0x000122000c1e1500 */
[----:B------:R-:W-:Y:S01]  /*18e0*/  BAR.SYNC.DEFER_BLOCKING 0x0 ;  /* 0x0000000000007b1d */ /* 0x000fe20000010000 */
[----:B------:R-:W-:Y:S02]  /*18f0*/  LOP3.LUT R53, R53, R52, RZ, 0x3c, !PT ;  /* 0x0000003435357212 */ /* 0x000fe400078e3cff */
[C---:B0-----:R-:W-:Y:S02]  /*1900*/  LOP3.LUT R13, R2.reuse, 0x3f, RZ, 0xc0, !PT ;  /* 0x0000003f020d7812 */ /* 0x041fe400078ec0ff */
[----:B------:R-:W-:-:S03]  /*1910*/  LOP3.LUT R12, R2, 0x3f, RZ, 0xc0, !PT ;  /* 0x0000003f020c7812 */ /* 0x000fc600078ec0ff */
[----:B------:R-:W-:Y:S01]  /*1920*/  IMAD.SHL.U32 R13, R13, 0x2, RZ ;  /* 0x000000020d0d7824 */ /* 0x000fe200078e00ff */
[----:B------:R-:W-:Y:S02]  /*1930*/  ISETP.GE.AND P1, PT, R12, UR5, PT ;  /* 0x000000050c007c0c */ /* 0x000fe4000bf26270 */
[----:B------:R-:W-:Y:S02]  /*1940*/  LOP3.LUT R52, R53, R52, RZ, 0x3c, !PT ;  /* 0x0000003435347212 */ /* 0x000fe400078e3cff */
[----:B------:R-:W-:Y:S02]  /*1950*/  LOP3.LUT R55, R55, R54, RZ, 0x3c, !PT ;  /* 0x0000003637377212 */ /* 0x000fe400078e3cff */
[----:B------:R-:W-:Y:S02]  /*1960*/  LOP3.LUT R53, R53, R52, RZ, 0x3c, !PT ;  /* 0x0000003435357212 */ /* 0x000fe400078e3cff */
[----:B------:R-:W-:Y:S02]  /*1970*/  LOP3.LUT R54, R55, R54, RZ, 0x3c, !PT ;  /* 0x0000003637367212 */ /* 0x000fe400078e3cff */
[----:B------:R-:W-:-:S02]  /*1980*/  LOP3.LUT R57, R57, R56, RZ, 0x3c, !PT ;  /* 0x0000003839397212 */ /* 0x000fc400078e3cff */
[----:B------:R-:W-:Y:S02]  /*1990*/  LOP3.LUT R55, R55, R54, RZ, 0x3c, !PT ;  /* 0x0000003637377212 */ /* 0x000fe400078e3cff */
        /* <DEDUP_REMOVED lines=12> */
[----:B------:R-:W-:-:S04]  /*1a60*/  LOP3.LUT R64, R65, R64, RZ, 0x3c, !PT ;  /* 0x0000004041407212 */ /* 0x000fc800078e3cff */
[----:B------:R-:W-:Y:S01]  /*1a70*/  LOP3.LUT R65, R65, R64, RZ, 0x3c, !PT ;  /* 0x0000004041417212 */ /* 0x000fe200078e3cff */
[----:B---3--:R0:W-:Y:S02]  /*1a80*/  STS.U16 [R7+UR4], R18 ;  /* 0x0000001207007988 */ /* 0x0081e40008000404 */
[----:B0-----:R-:W-:-:S04]  /*1a90*/  SEL R18, RZ, 0x90, !P0 ;  /* 0x00000090ff127807 */ /* 0x001fc80004000000 */
[----:B------:R-:W-:Y:S01]  /*1aa0*/  LOP3.LUT R18, R18, R13, RZ, 0x3c, !PT ;  /* 0x0000000d12127212 */ /* 0x000fe200078e3cff */
[----:B-----5:R-:W-:Y:S01]  /*1ab0*/  STS.U16 [R7+UR4+0x200], R69 ;  /* 0x0002004507007988 */ /* 0x020fe20008000404 */
[----:B------:R-:W-:-:S03]  /*1ac0*/  PRMT R13, RZ, 0x7610, R13 ;  /* 0x00007610ff0d7816 */ /* 0x000fc6000000000d */
[----:B--2---:R-:W-:Y:S04]  /*1ad0*/  STS.U16 [R7+UR4+0x400], R68 ;  /* 0x0004004407007988 */ /* 0x004fe80008000404 */
[----:B----4-:R-:W-:Y:S04]  /*1ae0*/  STS.U16 [R7+UR4+0x600], R31 ;  /* 0x0006001f07007988 */ /* 0x010fe80008000404 */
[----:B------:R-:W-:Y:S04]  /*1af0*/  STS.U16 [R7+UR4+0x800], R30 ;  /* 0x0008001e07007988 */ /* 0x000fe80008000404 */
[----:B------:R-:W-:Y:S04]  /*1b00*/  STS.U16 [R7+UR4+0xa00], R29 ;  /* 0x000a001d07007988 */ /* 0x000fe80008000404 */
[----:B------:R0:W-:Y:S02]  /*1b10*/  STS.U16 [R7+UR4+0xc00], R28 ;  /* 0x000c001c07007988 */ /* 0x0001e40008000404 */
[----:B0-----:R-:W-:-:S05]  /*1b20*/  IMAD.WIDE R28, R32, 0x2, R50 ;  /* 0x00000002201c7825 */ /* 0x001fca00078e0232 */
[----:B------:R0:W2:Y:S02]  /*1b30*/  @!P1 LDG.E.U16 R13, desc[UR6][R28.64] ;  /* 0x000000061c0d9981 */ /* 0x0000a4000c1e1500 */
[----:B0-----:R-:W-:Y:S02]  /*1b40*/  IMAD.WIDE R28, R32, 0x2, R52 ;  /* 0x00000002201c7825 */ /* 0x001fe400078e0234 */
[----:B------:R0:W-:Y:S02]  /*1b50*/  STS.U16 [R7+UR4+0xe00], R17 ;  /* 0x000e001107007988 */ /* 0x0001e40008000404 */
[----:B0-----:R-:W-:Y:S02]  /*1b60*/  LOP3.LUT R17, R18, 0x20, RZ, 0x3c, !PT ;  /* 0x0000002012117812 */ /* 0x001fe400078e3cff */
[----:B------:R-:W-:-:S03]  /*1b70*/  PRMT R18, RZ, 0x7610, R18 ;  /* 0x00007610ff127816 */ /* 0x000fc60000000012 */
[----:B------:R0:W-:Y:S04]  /*1b80*/  STS.U16 [R17+UR4+0x100], R19 ;  /* 0x0001001311007988 */ /* 0x0001e80008000404 */
[----:B------:R1:W3:Y:S01]  /*1b90*/  @!P1 LDG.E.U16 R18, desc[UR6][R28.64] ;  /* 0x000000061c129981 */ /* 0x0002e2000c1e1500 */
[----:B0-----:R-:W-:Y:S01]  /*1ba0*/  PRMT R19, RZ, 0x7610, R19 ;  /* 0x00007610ff137816 */ /* 0x001fe20000000013 */
[C---:B-1----:R-:W-:Y:S02]  /*1bb0*/  IMAD.WIDE R28, R32.reuse, 0x2, R54 ;  /* 0x00000002201c7825 */ /* 0x042fe400078e0236 */
[----:B------:R0:W-:Y:S04]  /*1bc0*/  STS.U16 [R17+UR4+0x300], R25 ;  /* 0x0003001911007988 */ /* 0x0001e80008000404 */
[----:B------:R1:W4:Y:S01]  /*1bd0*/  @!P1 LDG.E.U16 R19, desc[UR6][R28.64] ;  /* 0x000000061c139981 */ /* 0x000322000c1e1500 */
[----:B0-----:R-:W-:Y:S01]  /*1be0*/  PRMT R25, RZ, 0x7610, R25 ;  /* 0x00007610ff197816 */ /* 0x001fe20000000019 */
[----:B-1----:R-:W-:-:S02]  /*1bf0*/  IMAD.WIDE R28, R32, 0x2, R56 ;  /* 0x00000002201c7825 */ /* 0x002fc400078e0238 */
[----:B------:R0:W-:Y:S04]  /*1c00*/  STS.U16 [R17+UR4+0x500], R27 ;  /* 0x0005001b11007988 */ /* 0x0001e80008000404 */
[----:B------:R1:W5:Y:S01]  /*1c10*/  @!P1 LDG.E.U16 R25, desc[UR6][R28.64] ;  /* 0x000000061c199981 */ /* 0x000362000c1e1500 */
[----:B0-----:R-:W-:Y:S01]  /*1c20*/  PRMT R27, RZ, 0x7610, R27 ;  /* 0x00007610ff1b7816 */ /* 0x001fe2000000001b */
[C---:B-1----:R-:W-:Y:S02]  /*1c30*/  IMAD.WIDE R28, R32.reuse, 0x2, R58 ;  /* 0x00000002201c7825 */ /* 0x042fe400078e023a */
[----:B------:R0:W-:Y:S04]  /*1c40*/  STS.U16 [R17+UR4+0x700], R26 ;  /* 0x0007001a11007988 */ /* 0x0001e80008000404 */
[----:B------:R1:W3:Y:S01]  /*1c50*/  @!P1 LDG.E.U16 R27, desc[UR6][R28.64] ;  /* 0x000000061c1b9981 */ /* 0x0002e2000c1e1500 */
[----:B0-----:R-:W-:Y:S01]  /*1c60*/  PRMT R26, RZ, 0x7610, R26 ;  /* 0x00007610ff1a7816 */ /* 0x001fe2000000001a */
[----:B-1----:R-:W-:Y:S01]  /*1c70*/  IMAD.WIDE R28, R32, 0x2, R60 ;  /* 0x00000002201c7825 */ /* 0x002fe200078e023c */
[----:B------:R-:W-:-:S04]  /*1c80*/  PRMT R68, RZ, 0x7610, R68 ;  /* 0x00007610ff447816 */ /* 0x000fc80000000044 */
[----:B------:R0:W4:Y:S01]  /*1c90*/  @!P1 LDG.E.U16 R26, desc[UR6][R28.64] ;  /* 0x000000061c1a9981 */ /* 0x000122000c1e1500 */
[----:B------:R-:W-:Y:S01]  /*1ca0*/  PRMT R69, RZ, 0x7610, R69 ;  /* 0x00007610ff457816 */ /* 0x000fe20000000045 */
[----:B------:R-:W-:Y:S01]  /*1cb0*/  IMAD.SHL.U32 R12, R12, 0x2, RZ ;  /* 0x000000020c0c7824 */ /* 0x000fe200078e00ff */
[----:B------:R-:W-:Y:S01]  /*1cc0*/  SEL R31, RZ, 0x90, !P0 ;  /* 0x00000090ff1f7807 */ /* 0x000fe20004000000 */
[----:B------:R-:W-:Y:S01]  /*1cd0*/  STS.U16 [R17+UR4+0x900], R24 ;  /* 0x0009001811007988 */ /* 0x000fe20008000404 */
[----:B0-----:R-:W-:-:S05]  /*1ce0*/  IMAD.WIDE R28, R32, 0x2, R62 ;  /* 0x00000002201c7825 */ /* 0x001fca00078e023e */
[----:B------:R0:W5:Y:S04]  /*1cf0*/  @!P1 LDG.E.U16 R68, desc[UR6][R28.64] ;  /* 0x000000061c449981 */ /* 0x000168000c1e1500 */
[----:B------:R-:W-:Y:S01]  /*1d00*/  STS.U16 [R17+UR4+0xb00], R16 ;  /* 0x000b001011007988 */ /* 0x000fe20008000404 */
[----:B0-----:R-:W-:-:S05]  /*1d10*/  IMAD.WIDE R28, R32, 0x2, R64 ;  /* 0x00000002201c7825 */ /* 0x001fca00078e0240 */
[----:B------:R-:W5:Y:S01]  /*1d20*/  @!P1 LDG.E.U16 R69, desc[UR6][R28.64] ;  /* 0x000000061c459981 */ /* 0x000f62000c1e1500 */
[----:B------:R-:W-:Y:S01]  /*1d30*/  LOP3.LUT R12, R31, R12, RZ, 0x3c, !PT ;  /* 0x0000000c1f0c7212 */ /* 0x000fe200078e3cff */
[----:B------:R-:W-:Y:S01]  /*1d40*/  VIADD R0, R0, 0xffffffff ;  /* 0xffffffff00007836 */ /* 0x000fe20000000000 */
[----:B------:R-:W-:Y:S01]  /*1d50*/  UIADD3 UR5, UPT, UPT, UR5, -0x40, URZ ;  /* 0xffffffc005057890 */ /* 0x000fe2000fffe0ff */
[----:B------:R-:W-:Y:S01]  /*1d60*/  STS.U16 [R17+UR4+0xd00], R14 ;  /* 0x000d000e11007988 */ /* 0x000fe20008000404 */
[C---:B------:R-:W-:Y:S01]  /*1d70*/  LOP3.LUT R30, R12.reuse, 0x40, RZ, 0x3c, !PT ;  /* 0x000000400c1e7812 */ /* 0x040fe200078e3cff */
[----:B------:R-:W-:Y:S01]  /*1d80*/  IMAD.WIDE R50, R33, 0x2, R50 ;  /* 0x0000000221327825 */ /* 0x000fe200078e0232 */
[----:B------:R-:W-:Y:S01]  /*1d90*/  LOP3.LUT R12, R12, 0x60, RZ, 0x3c, !PT ;  /* 0x000000600c0c7812 */ /* 0x000fe200078e3cff */
[----:B------:R-:W-:Y:S01]  /*1da0*/  STS.U16 [R17+UR4+0xf00], R15 ;  /* 0x000f000f11007988 */ /* 0x000fe20008000404 */
[----:B------:R-:W-:Y:S01]  /*1db0*/  ISETP.NE.U32.AND P1, PT, R0, RZ, PT ;  /* 0x000000ff0000720c */ /* 0x000fe20003f25070 */
[----:B------:R-:W-:-:S02]  /*1dc0*/  IMAD.WIDE R66, R10, 0x2, R66 ;  /* 0x000000020a427825 */ /* 0x000fc400078e0242 */
[----:B--2---:R-:W-:Y:S04]  /*1dd0*/  STS.U16 [R7+UR4+0x1000], R13 ;  /* 0x0010000d07007988 */ /* 0x004fe80008000404 */
[----:B---3--:R-:W-:Y:S04]  /*1de0*/  STS.U16 [R7+UR4+0x1400], R27 ;  /* 0x0014001b07007988 */ /* 0x008fe80008000404 */
[----:B------:R-:W-:Y:S04]  /*1df0*/  STS.U16 [R17+UR4+0x1100], R18 ;  /* 0x0011001211007988 */ /* 0x000fe80008000404 */
[----:B----4-:R-:W-:Y:S04]  /*1e00*/  STS.U16 [R17+UR4+0x1500], R26 ;  /* 0x0015001a11007988 */ /* 0x010fe80008000404 */
[----:B------:R-:W-:Y:S04]  /*1e10*/  STS.U16 [R30+UR4+0x1200], R19 ;  /* 0x001200131e007988 */ /* 0x000fe80008000404 */
[----:B-----5:R-:W-:Y:S04]  /*1e20*/  STS.U16 [R30+UR4+0x1600], R68 ;  /* 0x001600441e007988 */ /* 0x020fe80008000404 */
[----:B------:R-:W-:Y:S04]  /*1e30*/  STS.U16 [R12+UR4+0x1300], R25 ;  /* 0x001300190c007988 */ /* 0x000fe80008000404 */
[----:B------:R-:W-:Y:S01]  /*1e40*/  STS.U16 [R12+UR4+0x1700], R69 ;  /* 0x001700450c007988 */ /* 0x000fe20008000404 */
[----:B------:R-:W-:Y:S06]  /*1e50*/  BAR.SYNC.DEFER_BLOCKING 0x0 ;  /* 0x0000000000007b1d */ /* 0x000fec0000010000 */
[----:B------:R-:W-:Y:S04]  /*1e60*/  LDSM.16.MT88.4 R24, [R9] ;  /* 0x000000000918783b */ /* 0x000fe80000004200 */
[----:B------:R-:W0:Y:S04]  /*1e70*/  LDSM.16.M88.4 R12, [R8+UR4+0x1000] ;  /* 0x00100004080c783b */ /* 0x000e280008000200 */
[----:B------:R-:W1:Y:S04]  /*1e80*/  LDSM.16.MT88.4 R16, [R9+0x400] ;  /* 0x000400000910783b */ /* 0x000e680000004200 */
[----:B------:R-:W-:Y:S01]  /*1e90*/  LDSM.16.M88.4 R28, [R34+UR4+0x1000] ;  /* 0x00100004221c783b */ /* 0x000fe20008000200 */
[----:B0-----:R-:W-:Y:S03]  /*1ea0*/  HMMA.16816.F32.BF16 R20, R24, R12, R20 ;  /* 0x0000000c1814723c */ /* 0x001fe60000041814 */
[----:B------:R-:W0:Y:S01]  /*1eb0*/  LDSM.16.MT88.4 R24, [R9+0x800] ;  /* 0x000800000918783b */ /* 0x000e220000004200 */
[----:B------:R-:W-:-:S04]  /*1ec0*/  IMAD.WIDE R12, R33, 0x2, R64 ;  /* 0x00000002210c7825 */ /* 0x000fc800078e0240 */
[----:B------:R-:W-:Y:S02]  /*1ed0*/  IMAD.MOV.U32 R65, RZ, RZ, R12 ;  /* 0x000000ffff417224 */ /* 0x000fe400078e000c */
[----:B------:R-:W-:Y:S02]  /*1ee0*/  IMAD.MOV.U32 R64, RZ, RZ, R13 ;  /* 0x000000ffff407224 */ /* 0x000fe400078e000d */
[----:B------:R-:W-:-:S04]  /*1ef0*/  IMAD.WIDE R12, R33, 0x2, R58 ;  /* 0x00000002210c7825 */ /* 0x000fc800078e023a */
[----:B------:R-:W-:Y:S02]  /*1f00*/  IMAD.MOV.U32 R59, RZ, RZ, R12 ;  /* 0x000000ffff3b7224 */ /* 0x000fe400078e000c */
[----:B------:R-:W-:Y:S02]  /*1f10*/  IMAD.MOV.U32 R58, RZ, RZ, R13 ;  /* 0x000000ffff3a7224 */ /* 0x000fe400078e000d */
[C---:B------:R-:W-:Y:S01]  /*1f20*/  IMAD.WIDE R12, R33.reuse, 0x2, R54 ;  /* 0x00000002210c7825 */ /* 0x040fe200078e0236 */
[----:B-1----:R-:W-:Y:S01]  /*1f30*/  HMMA.16816.F32.BF16 R16, R16, R14, R20 ;  /* 0x0000000e1010723c */ /* 0x002fe20000041814 */
[----:B------:R-:W1:Y:S02]  /*1f40*/  LDSM.16.MT88.4 R20, [R9+0xc00] ;  /* 0x000c00000914783b */ /* 0x000e640000004200 */
[----:B------:R-:W-:-:S04]  /*1f50*/  IMAD.WIDE R14, R33, 0x2, R62 ;  /* 0x00000002210e7825 */ /* 0x000fc800078e023e */
[----:B------:R-:W-:Y:S02]  /*1f60*/  IMAD.MOV.U32 R63, RZ, RZ, R14 ;  /* 0x000000ffff3f7224 */ /* 0x000fe400078e000e */
[----:B------:R-:W-:Y:S02]  /*1f70*/  IMAD.MOV.U32 R62, RZ, RZ, R15 ;  /* 0x000000ffff3e7224 */ /* 0x000fe400078e000f */
[----:B------:R-:W-:-:S04]  /*1f80*/  IMAD.WIDE R14, R33, 0x2, R56 ;  /* 0x00000002210e7825 */ /* 0x000fc800078e0238 */
[----:B------:R-:W-:Y:S02]  /*1f90*/  IMAD.MOV.U32 R57, RZ, RZ, R14 ;  /* 0x000000ffff397224 */ /* 0x000fe400078e000e */
[----:B------:R-:W-:Y:S02]  /*1fa0*/  IMAD.MOV.U32 R56, RZ, RZ, R15 ;  /* 0x000000ffff387224 */ /* 0x000fe400078e000f */
[C---:B------:R-:W-:Y:S01]  /*1fb0*/  IMAD.WIDE R14, R33.reuse, 0x2, R52 ;  /* 0x00000002210e7825 */ /* 0x040fe200078e0234 */
[----:B0-----:R-:W-:Y:S03]  /*1fc0*/  HMMA.16816.F32.BF16 R16, R24, R28, R16 ;  /* 0x0000001c1810723c */ /* 0x001fe60000041810 */
[----:B------:R-:W-:-:S04]  /*1fd0*/  IMAD.WIDE R24, R33, 0x2, R60 ;  /* 0x0000000221187825 */ /* 0x000fc800078e023c */
[----:B------:R-:W-:Y:S02]  /*1fe0*/  IMAD.MOV.U32 R61, RZ, RZ, R24 ;  /* 0x000000ffff3d7224 */ /* 0x000fe400078e0018 */
[----:B------:R-:W-:Y:S02]  /*1ff0*/  IMAD.MOV.U32 R60, RZ, RZ, R25 ;  /* 0x000000ffff3c7224 */ /* 0x000fe400078e0019 */
[----:B------:R-:W-:Y:S02]  /*2000*/  IMAD.MOV.U32 R55, RZ, RZ, R12 ;  /* 0x000000ffff377224 */ /* 0x000fe400078e000c */
[----:B------:R-:W-:Y:S02]  /*2010*/  IMAD.MOV.U32 R54, RZ, RZ, R13 ;  /* 0x000000ffff367224 */ /* 0x000fe400078e000d */
[----:B------:R-:W-:Y:S02]  /*2020*/  IMAD.MOV.U32 R53, RZ, RZ, R14 ;  /* 0x000000ffff357224 */ /* 0x000fe400078e000e */
[----:B------:R-:W-:-:S03]  /*2030*/  IMAD.MOV.U32 R52, RZ, RZ, R15 ;  /* 0x000000ffff347224 */ /* 0x000fc600078e000f */
[----:B-1----:R-:W-:Y:S01]  /*2040*/  HMMA.16816.F32.BF16 R20, R20, R30, R16 ;  /* 0x0000001e1414723c */ /* 0x002fe20000041810 */
[----:B------:R-:W-:-:S04]  /*2050*/  NOP ;  /* 0x0000000000007918 */ /* 0x000fc80000000000 */
[----:B------:R-:W-:-:S15]  /*2060*/  @P1 BRA `(.L_x_1) ;  /* 0xfffffff000d81947 */ /* 0x000fde000383ffff */
[----:B------:R-:W-:Y:S02]  /*2070*/  F2FP.BF16.F32.PACK_AB R20, R21, R20 ;  /* 0x000000141514723e */ /* 0x000fe400000010ff */
[----:B------:R-:W-:-:S07]  /*2080*/  F2FP.BF16.F32.PACK_AB R22, R23, R22 ;  /* 0x000000161716723e */ /* 0x000fce00000010ff */
.L_x_0:
[----:B------:R-:W0:Y:S01]  /*2090*/  S2R R9, SR_TID.X ;  /* 0x0000000000097919 */ /* 0x000e220000002100 */
[C---:B------:R-:W-:Y:S01]  /*20a0*/  LOP3.LUT R7, R4.reuse, 0x60, RZ, 0xc0, !PT ;  /* 0x0000006004077812 */ /* 0x040fe200078ec0ff */
[----:B------:R-:W1:Y:S01]  /*20b0*/  LDCU UR5, c[0x0][0x3b4] ;  /* 0x00007680ff0577ac */ /* 0x000e620008000800 */
[----:B------:R-:W-:Y:S02]  /*20c0*/  SEL R8, RZ, 0x240, !P0 ;  /* 0x00000240ff087807 */ /* 0x000fe40004000000 */
[----:B------:R-:W-:Y:S01]  /*20d0*/  LOP3.LUT R7, R7, 0x1c, R2, 0xf8, !PT ;  /* 0x0000001c07077812 */ /* 0x000fe200078ef802 */
[----:B------:R-:W2:Y:S01]  /*20e0*/  LDCU.128 UR8, c[0x0][0x390] ;  /* 0x00007200ff0877ac */ /* 0x000ea20008000c00 */
[----:B------:R-:W-:Y:S02]  /*20f0*/  LOP3.LUT R4, R4, 0x300, RZ, 0xc0, !PT ;  /* 0x0000030004047812 */ /* 0x000fe400078ec0ff */
[----:B------:R-:W-:Y:S01]  /*2100*/  LOP3.LUT R0, R2, 0x20, RZ, 0xc0, !PT ;  /* 0x0000002002007812 */ /* 0x000fe200078ec0ff */
[----:B------:R-:W3:Y:S01]  /*2110*/  LDCU UR12, c[0x0][0x3b8] ;  /* 0x00007700ff0c77ac */ /* 0x000ee20008000800 */
[----:B------:R-:W-:-:S02]  /*2120*/  LOP3.LUT R7, R7, R8, RZ, 0x3c, !PT ;  /* 0x0000000807077212 */ /* 0x000fc400078e3cff */
[----:B------:R-:W-:Y:S02]  /*2130*/  SHF.R.U32.HI R8, RZ, 0x4, R0 ;  /* 0x00000004ff087819 */ /* 0x000fe40000011600 */
[----:B------:R-:W-:Y:S01]  /*2140*/  SHF.R.U32.HI R11, RZ, 0x5, R2 ;  /* 0x00000005ff0b7819 */ /* 0x000fe20000011602 */
[----:B------:R-:W-:Y:S01]  /*2150*/  IMAD R7, R0, 0x4, R7 ;  /* 0x0000000400077824 */ /* 0x000fe200078e0207 */
[----:B------:R-:W-:Y:S02]  /*2160*/  BAR.SYNC.DEFER_BLOCKING 0x0 ;  /* 0x0000000000007b1d */ /* 0x000fe40000010000 */
[----:B------:R-:W-:-:S04]  /*2170*/  SGXT.U32 R11, R11, 0x2 ;  /* 0x000000020b0b781a */ /* 0x000fc80000000000 */
[C---:B------:R-:W-:Y:S02]  /*2180*/  LOP3.LUT R0, R6.reuse, 0xc, R11, 0xfe, !PT ;  /* 0x0000000c06007812 */ /* 0x040fe400078efe0b */
[----:B--2---:R-:W-:Y:S02]  /*2190*/  ISETP.GE.AND P0, PT, R3, UR10, PT ;  /* 0x0000000a03007c0c */ /* 0x004fe4000bf06270 */
[----:B------:R-:W-:-:S04]  /*21a0*/  LOP3.LUT R2, R6, R11, RZ, 0xfc, !PT ;  /* 0x0000000b06027212 */ /* 0x000fc800078efcff */
[----:B------:R-:W-:Y:S02]  /*21b0*/  ISETP.LT.AND P2, PT, R2, UR11, !P0 ;  /* 0x0000000b02007c0c */ /* 0x000fe4000c741270 */
[----:B0-----:R-:W-:-:S05]  /*21c0*/  LOP3.LUT R9, R9, 0x1f, RZ, 0xc0, !PT ;  /* 0x0000001f09097812 */ /* 0x001fca00078ec0ff */
[----:B------:R-:W-:Y:S01]  /*21d0*/  IMAD R4, R9, 0x4, R4 ;  /* 0x0000000409047824 */ /* 0x000fe200078e0204 */
[----:B------:R3:W-:Y:S04]  /*21e0*/  STS [R7+UR4], R20 ;  /* 0x0000001407007988 */ /* 0x0007e80008000804 */
[----:B------:R-:W-:Y:S01]  /*21f0*/  LOP3.LUT R8, R8, R4, R5, 0xf6, !PT ;  /* 0x0000000408087212 */ /* 0x000fe200078ef605 */
[----:B-1----:R-:W-:Y:S01]  /*2200*/  IMAD R4, R3, UR5, RZ ;  /* 0x0000000503047c24 */ /* 0x002fe2000f8e02ff */
[----:B------:R-:W-:Y:S02]  /*2210*/  LOP3.LUT R5, R7, 0x20, RZ, 0x3c, !PT ;  /* 0x0000002007057812 */ /* 0x000fe400078e3cff */
[----:B------:R-:W-:Y:S02]  /*2220*/  LOP3.LUT R9, R8, 0x40, RZ, 0x3c, !PT ;  /* 0x0000004008097812 */ /* 0x000fe400078e3cff */
[C-C-:B------:R-:W-:Y:S01]  /*2230*/  LOP3.LUT R3, R6.reuse, 0x8, R11.reuse, 0xfe, !PT ;  /* 0x0000000806037812 */ /* 0x140fe200078efe0b */
[----:B------:R0:W-:Y:S01]  /*2240*/  STS [R5+UR4+0x100], R22 ;  /* 0x0001001605007988 */ /* 0x0001e20008000804 */
[----:B------:R-:W-:Y:S01]  /*2250*/  LOP3.LUT R6, R6, 0x4, R11, 0xfe, !PT ;  /* 0x0000000406067812 */ /* 0x000fe200078efe0b */
[----:B------:R-:W-:Y:S01]  /*2260*/  BAR.SYNC.DEFER_BLOCKING 0x0 ;  /* 0x0000000000007b1d */ /* 0x000fe20000010000 */
[----:B------:R-:W-:-:S03]  /*2270*/  LEA R10, P3, R4, UR8, 0x1 ;  /* 0x00000008040a7c11 */ /* 0x000fc6000f8608ff */
[C---:B---3--:R-:W-:Y:S01]  /*2280*/  IMAD R7, R6.reuse, UR12, RZ ;  /* 0x0000000c06077c24 */ /* 0x048fe2000f8e02ff */
[----:B------:R-:W-:Y:S02]  /*2290*/  ISETP.LT.AND P1, PT, R6, UR11, !P0 ;  /* 0x0000000b06007c0c */ /* 0x000fe4000c721270 */
[----:B------:R-:W-:Y:S01]  /*22a0*/  LEA.HI.X.SX32 R11, R4, UR9, 0x1, P3 ;  /* 0x00000009040b7c11 */ /* 0x000fe200098f0eff */
[----:B0-----:R-:W-:Y:S01]  /*22b0*/  IMAD R5, R2, UR12, RZ ;  /* 0x0000000c02057c24 */ /* 0x001fe2000f8e02ff */
[----:B------:R-:W-:Y:S02]  /*22c0*/  ISETP.LT.AND P3, PT, R3, UR11, !P0 ;  /* 0x0000000b03007c0c */ /* 0x000fe4000c761270 */
[C---:B------:R-:W-:Y:S01]  /*22d0*/  ISETP.LT.AND P0, PT, R0.reuse, UR11, !P0 ;  /* 0x0000000b00007c0c */ /* 0x040fe2000c701270 */
[----:B------:R-:W-:Y:S01]  /*22e0*/  IMAD R0, R0, UR12, RZ ;  /* 0x0000000c00007c24 */ /* 0x000fe2000f8e02ff */
[-C--:B------:R-:W-:Y:S02]  /*22f0*/  LEA R2, P5, R5, R10.reuse, 0x1 ;  /* 0x0000000a05027211 */ /* 0x080fe400078a08ff */
[----:B------:R-:W-:Y:S01]  /*2300*/  LEA R4, P6, R7, R10, 0x1 ;  /* 0x0000000a07047211 */ /* 0x000fe200078c08ff */
[----:B------:R-:W0:Y:S04]  /*2310*/  LDS.U16 R13, [R8+UR4] ;  /* 0x00000004080d7984 */ /* 0x000e280008000400 */
[----:B------:R-:W1:Y:S04]  /*2320*/  LDS.U16 R17, [R9+UR4] ;  /* 0x0000000409117984 */ /* 0x000e680008000400 */
[----:B------:R2:W3:Y:S02]  /*2330*/  LDS.U16 R15, [R8+UR4+0x80] ;  /* 0x00008004080f7984 */ /* 0x0004e40008000400 */
[----:B--2---:R-:W-:Y:S01]  /*2340*/  IMAD R8, R3, UR12, RZ ;  /* 0x0000000c03087c24 */ /* 0x004fe2000f8e02ff */
[----:B------:R-:W-:-:S02]  /*2350*/  LEA.HI.X.SX32 R3, R5, R11, 0x1, P5 ;  /* 0x0000000b05037211 */ /* 0x000fc400028f0eff */
[----:B------:R-:W-:Y:S02]  /*2360*/  LEA.HI.X.SX32 R5, R7, R11, 0x1, P6 ;  /* 0x0000000b07057211 */ /* 0x000fe400030f0eff */
[----:B------:R-:W-:-:S04]  /*2370*/  LEA R6, P4, R8, R10, 0x1 ;  /* 0x0000000a08067211 */ /* 0x000fc800078808ff */
[----:B------:R-:W-:Y:S01]  /*2380*/  LEA.HI.X.SX32 R7, R8, R11, 0x1, P4 ;  /* 0x0000000b08077211 */ /* 0x000fe200020f0eff */
[----:B0-----:R0:W-:Y:S04]  /*2390*/  @P2 STG.E.U16 desc[UR6][R2.64], R13 ;  /* 0x0000000d02002986 */ /* 0x0011e8000c101506 */
[----:B-1----:R0:W-:Y:S04]  /*23a0*/  @P1 STG.E.U16 desc[UR6][R4.64], R17 ;  /* 0x0000001104001986 */ /* 0x0021e8000c101506 */
[----:B---3--:R0:W-:Y:S01]  /*23b0*/  @P3 STG.E.U16 desc[UR6][R6.64], R15 ;  /* 0x0000000f06003986 */ /* 0x0081e2000c101506 */
[----:B------:R-:W-:Y:S05]  /*23c0*/  @!P0 EXIT ;  /* 0x000000000000894d */ /* 0x000fea0003800000 */
[----:B------:R-:W1:Y:S01]  /*23d0*/  LDS.U16 R9, [R9+UR4+0x80] ;  /* 0x0000800409097984 */ /* 0x000e620008000400 */
[----:B0-----:R-:W-:-:S04]  /*23e0*/  LEA R2, P0, R0, R10, 0x1 ;  /* 0x0000000a00027211 */ /* 0x001fc800078008ff */
[----:B------:R-:W-:-:S05]  /*23f0*/  LEA.HI.X.SX32 R3, R0, R11, 0x1, P0 ;  /* 0x0000000b00037211 */ /* 0x000fca00000f0eff */
[----:B-1----:R-:W-:Y:S01]  /*2400*/  STG.E.U16 desc[UR6][R2.64], R9 ;  /* 0x0000000902007986 */ /* 0x002fe2000c101506 */
[----:B------:R-:W-:Y:S05]  /*2410*/  EXIT ;  /* 0x000000000000794d */ /* 0x000fea0003800000 */
.L_x_2:
[----:B------:R-:W-:-:S00]  /*2420*/  BRA `(.L_x_2) ;  /* 0xfffffffc00fc7947 */ /* 0x000fc0000383ffff */
[----:B------:R-:W-:-:S00]  /*2430*/  NOP ;  /* 0x0000000000007918 */ /* 0x000fc00000000000 */
        /* <DEDUP_REMOVED lines=12> */
.L_x_3:


//--------------------- .nv.shared.matmul_kernel  --------------------------
	.section	.nv.shared.matmul_kernel,"aw",@nobits
	.sectionflags	@""
	.align	16
	.zero		1024


//--------------------- .nv.shared.reserved.0     --------------------------
	.section	.nv.shared.reserved.0,"aw",@nobits
	.weak		__nv_reservedSMEM_offset_0_alias
	.size		__nv_reservedSMEM_offset_0_alias, 0, 64
	.other		__nv_reservedSMEM_offset_0_alias,@"STO_CUDA_RESERVED_SHARED STV_DEFAULT"
__nv_reservedSMEM_offset_0_alias:
	.zero		0
	.zero		64


//--------------------- .nv.constant0.matmul_kernel --------------------------
	.section	.nv.constant0.matmul_kernel,"a",@progbits
	.sectionflags	@""
	.align	4
.nv.constant0.matmul_kernel:
	.zero		976


//--------------------- SYMBOLS --------------------------

	.type		.nv.reservedSmem.offset0,@object
	.size		.nv.reservedSmem.offset0,0x4
	.type		.nv.reservedSmem.cap,@object
	.size		.nv.reservedSmem.cap,0x4
